	.target	sm_90a

	.elftype	@"ET_EXEC"


//--------------------- .note.nv.tkinfo           --------------------------
	.section	.note.nv.tkinfo,"",@"SHT_NOTE"
	.sectionflags	@"SHF_NOTE_NV_TKINFO"
	.tkinfo
        /*0018*/ 	.word	0x00000002
        /*0030*/ 	.string	""
        /*0030*/ 	.string	"ptxas"
        /*0030*/ 	.string	"Cuda compilation tools, release 13.0, V13.0.88"
        /*0030*/ 	.string	"Build cuda_13.0.r13.0/compiler.36424714_0"
        /*0030*/ 	.string	"-arch sm_90a -m 64 "



//--------------------- .note.nv.cuinfo           --------------------------
	.section	.note.nv.cuinfo,"",@"SHT_NOTE"
	.sectionflags	@"SHF_NOTE_NV_CUINFO"
        /*0018*/ 	.short	0x0002
        /*001a*/ 	.short	0x005a
        /*001c*/ 	.short	0x0082
	.zero		2


//--------------------- .nv.info                  --------------------------
	.section	.nv.info,"",@"SHT_CUDA_INFO"
	.align	4


	//----- nvinfo : EIATTR_REGCOUNT
	.align		4
        /*0000*/ 	.byte	0x04, 0x2f
        /*0002*/ 	.short	(.L_16 - .L_15)
	.align		4
.L_15:
        /*0004*/ 	.word	index@(_ZN7cutlass13device_kernelINS_4gemm6kernel13GemmUniversalIN4cute5tupleIJiiiiEEENS1_10collective13CollectiveMmaINS1_49MainloopSm90TmaGmmaRmemAWarpSpecializedMixedInputILi9ENS5_IJNS4_1CILi1EEESB_SB_EEENS1_35KernelTmaWarpSpecializedCooperativeEEENS5_IJNSA_ILi128EEESF_NSA_ILi64EEEEEENS5_IJNS_12float_e4m3_tEEEENS5_IJlSB_lEEENS_10bfloat16_tESK_NS4_8TiledMMAINS4_8MMA_AtomIJNS4_4SM904GMMA28MMA_64x128x16_F32BF16BF16_RSILNSP_5MajorE0ELSR_0ELNSP_7ScaleInE1ELSS_1EEEEEENS4_6LayoutINS5_IJNSA_ILi2EEESB_SB_EEENS5_IJSB_NSA_ILi0EEESY_EEEEENS5_IJNS4_10UnderscoreES11_S11_EEEEENS4_13SM90_TMA_LOADENS4_14ComposedLayoutINS4_7SwizzleILi2ELi4ELi3EEENS4_18smem_ptr_flag_bitsILi8EEENSV_INS5_IJNSA_ILi8EEESG_EEENS5_IJSG_SB_EEEEEEENS4_9Copy_AtomIJNS4_39AutoVectorizingCopyWithAssumedAlignmentILi128EEESI_EEENS4_8identityES14_NS15_INS16_ILi3ELi4ELi3EEENS18_ILi16EEES1D_EEvS1J_EENS_8epilogue10collective6detail29Sm90TmaWarpSpecializedAdapterINS1P_15DefaultEpilogueISI_SK_SK_NS1O_6thread17LinearCombinationISI_Li1EffLNS1T_9ScaleType4KindE0ELNS_15FloatRoundStyleE2ESI_EENS1_15EpilogueDefaultEEEEEvvEEEEvNT_6ParamsE)
        /*0008*/ 	.word	0x000000a8


	//----- nvinfo : EIATTR_FRAME_SIZE
	.align		4
.L_16:
        /*000c*/ 	.byte	0x04, 0x11
        /*000e*/ 	.short	(.L_18 - .L_17)
	.align		4
.L_17:
        /*0010*/ 	.word	index@(_ZN7cutlass13device_kernelINS_4gemm6kernel13GemmUniversalIN4cute5tupleIJiiiiEEENS1_10collective13CollectiveMmaINS1_49MainloopSm90TmaGmmaRmemAWarpSpecializedMixedInputILi9ENS5_IJNS4_1CILi1EEESB_SB_EEENS1_35KernelTmaWarpSpecializedCooperativeEEENS5_IJNSA_ILi128EEESF_NSA_ILi64EEEEEENS5_IJNS_12float_e4m3_tEEEENS5_IJlSB_lEEENS_10bfloat16_tESK_NS4_8TiledMMAINS4_8MMA_AtomIJNS4_4SM904GMMA28MMA_64x128x16_F32BF16BF16_RSILNSP_5MajorE0ELSR_0ELNSP_7ScaleInE1ELSS_1EEEEEENS4_6LayoutINS5_IJNSA_ILi2EEESB_SB_EEENS5_IJSB_NSA_ILi0EEESY_EEEEENS5_IJNS4_10UnderscoreES11_S11_EEEEENS4_13SM90_TMA_LOADENS4_14ComposedLayoutINS4_7SwizzleILi2ELi4ELi3EEENS4_18smem_ptr_flag_bitsILi8EEENSV_INS5_IJNSA_ILi8EEESG_EEENS5_IJSG_SB_EEEEEEENS4_9Copy_AtomIJNS4_39AutoVectorizingCopyWithAssumedAlignmentILi128EEESI_EEENS4_8identityES14_NS15_INS16_ILi3ELi4ELi3EEENS18_ILi16EEES1D_EEvS1J_EENS_8epilogue10collective6detail29Sm90TmaWarpSpecializedAdapterINS1P_15DefaultEpilogueISI_SK_SK_NS1O_6thread17LinearCombinationISI_Li1EffLNS1T_9ScaleType4KindE0ELNS_15FloatRoundStyleE2ESI_EENS1_15EpilogueDefaultEEEEEvvEEEEvNT_6ParamsE)
        /*0014*/ 	.word	0x00000000


	//----- nvinfo : EIATTR_MIN_STACK_SIZE
	.align		4
.L_18:
        /*0018*/ 	.byte	0x04, 0x12
        /*001a*/ 	.short	(.L_20 - .L_19)
	.align		4
.L_19:
        /*001c*/ 	.word	index@(_ZN7cutlass13device_kernelINS_4gemm6kernel13GemmUniversalIN4cute5tupleIJiiiiEEENS1_10collective13CollectiveMmaINS1_49MainloopSm90TmaGmmaRmemAWarpSpecializedMixedInputILi9ENS5_IJNS4_1CILi1EEESB_SB_EEENS1_35KernelTmaWarpSpecializedCooperativeEEENS5_IJNSA_ILi128EEESF_NSA_ILi64EEEEEENS5_IJNS_12float_e4m3_tEEEENS5_IJlSB_lEEENS_10bfloat16_tESK_NS4_8TiledMMAINS4_8MMA_AtomIJNS4_4SM904GMMA28MMA_64x128x16_F32BF16BF16_RSILNSP_5MajorE0ELSR_0ELNSP_7ScaleInE1ELSS_1EEEEEENS4_6LayoutINS5_IJNSA_ILi2EEESB_SB_EEENS5_IJSB_NSA_ILi0EEESY_EEEEENS5_IJNS4_10UnderscoreES11_S11_EEEEENS4_13SM90_TMA_LOADENS4_14ComposedLayoutINS4_7SwizzleILi2ELi4ELi3EEENS4_18smem_ptr_flag_bitsILi8EEENSV_INS5_IJNSA_ILi8EEESG_EEENS5_IJSG_SB_EEEEEEENS4_9Copy_AtomIJNS4_39AutoVectorizingCopyWithAssumedAlignmentILi128EEESI_EEENS4_8identityES14_NS15_INS16_ILi3ELi4ELi3EEENS18_ILi16EEES1D_EEvS1J_EENS_8epilogue10collective6detail29Sm90TmaWarpSpecializedAdapterINS1P_15DefaultEpilogueISI_SK_SK_NS1O_6thread17LinearCombinationISI_Li1EffLNS1T_9ScaleType4KindE0ELNS_15FloatRoundStyleE2ESI_EENS1_15EpilogueDefaultEEEEEvvEEEEvNT_6ParamsE)
        /*0020*/ 	.word	0x00000000
.L_20:


//--------------------- .nv.compat                --------------------------
	.section	.nv.compat,"",@"SHT_CUDA_COMPAT_INFO"
	.align	4
        /*0000*/ 	.byte	0x02, 0x09, 0x01, 0x00, 0x02, 0x02, 0x04, 0x00, 0x02, 0x05, 0x05, 0x00, 0x03, 0x07, 0x01, 0x01
        /*0010*/ 	.byte	0x02, 0x03, 0x01, 0x00, 0x02, 0x06, 0x01, 0x00, 0x04, 0x0b, 0x08, 0x00, 0x00, 0x00, 0x00, 0x00
        /*0020*/ 	.byte	0x00, 0x00, 0x00, 0x00


//--------------------- .nv.info._ZN7cutlass13device_kernelINS_4gemm6kernel13GemmUniversalIN4cute5tupleIJiiiiEEENS1_10collective13CollectiveMmaINS1_49MainloopSm90TmaGmmaRmemAWarpSpecializedMixedInputILi9ENS5_IJNS4_1CILi1EEESB_SB_EEENS1_35KernelTmaWarpSpecializedCooperativeEEENS5_IJNSA_ILi128EEESF_NSA_ILi64EEEEEENS5_IJNS_12float_e4m3_tEEEENS5_IJlSB_lEEENS_10bfloat16_tESK_NS4_8TiledMMAINS4_8MMA_AtomIJNS4_4SM904GMMA28MMA_64x128x16_F32BF16BF16_RSILNSP_5MajorE0ELSR_0ELNSP_7ScaleInE1ELSS_1EEEEEENS4_6LayoutINS5_IJNSA_ILi2EEESB_SB_EEENS5_IJSB_NSA_ILi0EEESY_EEEEENS5_IJNS4_10UnderscoreES11_S11_EEEEENS4_13SM90_TMA_LOADENS4_14ComposedLayoutINS4_7SwizzleILi2ELi4ELi3EEENS4_18smem_ptr_flag_bitsILi8EEENSV_INS5_IJNSA_ILi8EEESG_EEENS5_IJSG_SB_EEEEEEENS4_9Copy_AtomIJNS4_39AutoVectorizingCopyWithAssumedAlignmentILi128EEESI_EEENS4_8identityES14_NS15_INS16_ILi3ELi4ELi3EEENS18_ILi16EEES1D_EEvS1J_EENS_8epilogue10collective6detail29Sm90TmaWarpSpecializedAdapterINS1P_15DefaultEpilogueISI_SK_SK_NS1O_6thread17LinearCombinationISI_Li1EffLNS1T_9ScaleType4KindE0ELNS_15FloatRoundStyleE2ESI_EENS1_15EpilogueDefaultEEEEEvvEEEEvNT_6ParamsE --------------------------
	.section	.nv.info._ZN7cutlass13device_kernelINS_4gemm6kernel13GemmUniversalIN4cute5tupleIJiiiiEEENS1_10collective13CollectiveMmaINS1_49MainloopSm90TmaGmmaRmemAWarpSpecializedMixedInputILi9ENS5_IJNS4_1CILi1EEESB_SB_EEENS1_35KernelTmaWarpSpecializedCooperativeEEENS5_IJNSA_ILi128EEESF_NSA_ILi64EEEEEENS5_IJNS_12float_e4m3_tEEEENS5_IJlSB_lEEENS_10bfloat16_tESK_NS4_8TiledMMAINS4_8MMA_AtomIJNS4_4SM904GMMA28MMA_64x128x16_F32BF16BF16_RSILNSP_5MajorE0ELSR_0ELNSP_7ScaleInE1ELSS_1EEEEEENS4_6LayoutINS5_IJNSA_ILi2EEESB_SB_EEENS5_IJSB_NSA_ILi0EEESY_EEEEENS5_IJNS4_10UnderscoreES11_S11_EEEEENS4_13SM90_TMA_LOADENS4_14ComposedLayoutINS4_7SwizzleILi2ELi4ELi3EEENS4_18smem_ptr_flag_bitsILi8EEENSV_INS5_IJNSA_ILi8EEESG_EEENS5_IJSG_SB_EEEEEEENS4_9Copy_AtomIJNS4_39AutoVectorizingCopyWithAssumedAlignmentILi128EEESI_EEENS4_8identityES14_NS15_INS16_ILi3ELi4ELi3EEENS18_ILi16EEES1D_EEvS1J_EENS_8epilogue10collective6detail29Sm90TmaWarpSpecializedAdapterINS1P_15DefaultEpilogueISI_SK_SK_NS1O_6thread17LinearCombinationISI_Li1EffLNS1T_9ScaleType4KindE0ELNS_15FloatRoundStyleE2ESI_EENS1_15EpilogueDefaultEEEEEvvEEEEvNT_6ParamsE,"",@"SHT_CUDA_INFO"
	.sectionflags	@""
	.align	4


	//----- nvinfo : EIATTR_CUDA_API_VERSION
	.align		4
        /*0000*/ 	.byte	0x04, 0x37
        /*0002*/ 	.short	(.L_22 - .L_21)
.L_21:
        /*0004*/ 	.word	0x00000082


	//----- nvinfo : EIATTR_KPARAM_INFO
	.align		4
.L_22:
        /*0008*/ 	.byte	0x04, 0x17
        /*000a*/ 	.short	(.L_24 - .L_23)
.L_23:
        /*000c*/ 	.word	0x00000000
        /*0010*/ 	.short	0x0000
        /*0012*/ 	.short	0x0070
        /*0014*/ 	.byte	0x00, 0xf0, 0x01, 0x18


	//----- nvinfo : EIATTR_SPARSE_MMA_MASK
	.align		4
.L_24:
        /*0018*/ 	.byte	0x03, 0x50
        /*001a*/ 	.short	0x0000


	//----- nvinfo : EIATTR_MAXREG_COUNT
	.align		4
        /*001c*/ 	.byte	0x03, 0x1b
        /*001e*/ 	.short	0x00a8


	//----- nvinfo : EIATTR_NUM_BARRIERS
	.align		4
        /*0020*/ 	.byte	0x02, 0x4c
        /*0022*/ 	.byte	0x01
	.zero		1


	//----- nvinfo : EIATTR_EXTERNS
	.align		4
        /*0024*/ 	.byte	0x04, 0x0f
        /*0026*/ 	.short	(.L_26 - .L_25)


	//   ....[0]....
	.align		4
.L_25:
        /*0028*/ 	.word	index@(__assertfail)


	//----- nvinfo : EIATTR_MERCURY_ISA_VERSION
	.align		4
.L_26:
        /*002c*/ 	.byte	0x03, 0x5f
        /*002e*/ 	.short	0x0101


	//----- nvinfo : EIATTR_INT_WARP_WIDE_INSTR_OFFSETS
	.align		4
        /*0030*/ 	.byte	0x04, 0x31
        /*0032*/ 	.short	(.L_28 - .L_27)


	//   ....[0]....
.L_27:
        /*0034*/ 	.word	0x00000490


	//   ....[1]....
        /*0038*/ 	.word	0x000004a0


	//   ....[2]....
        /*003c*/ 	.word	0x00000590


	//----- nvinfo : EIATTR_COOP_GROUP_MASK_REGIDS
	.align		4
.L_28:
        /*0040*/ 	.byte	0x04, 0x29
        /*0042*/ 	.short	(.L_30 - .L_29)


	//   ....[0]....
.L_29:
        /*0044*/ 	.word	0xffffffff


	//   ....[1]....
        /*0048*/ 	.word	0xffffffff


	//   ....[2]....
        /*004c*/ 	.word	0xffffffff


	//   ....[3]....
        /*0050*/ 	.word	0xffffffff


	//   ....[4]....
        /*0054*/ 	.word	0x0500000f


	//----- nvinfo : EIATTR_COOP_GROUP_INSTR_OFFSETS
	.align		4
.L_30:
        /*0058*/ 	.byte	0x04, 0x28
        /*005a*/ 	.short	(.L_32 - .L_31)


	//   ....[0]....
.L_31:
        /*005c*/ 	.word	0x00000060


	//   ....[1]....
        /*0060*/ 	.word	0x00000070


	//   ....[2]....
        /*0064*/ 	.word	0x00000130


	//   ....[3]....
        /*0068*/ 	.word	0x00000390


	//   ....[4]....
        /*006c*/ 	.word	0x00009cc0


	//----- nvinfo : EIATTR_REG_RECONFIG
	.align		4
.L_32:
        /*0070*/ 	.byte	0x01, 0x54
	.zero		2


	//----- nvinfo : EIATTR_SYSCALL_OFFSETS
	.align		4
        /*0074*/ 	.byte	0x04, 0x46
        /*0076*/ 	.short	(.L_34 - .L_33)


	//   ....[0]....
.L_33:
        /*0078*/ 	.word	0x00001480


	//   ....[1]....
        /*007c*/ 	.word	0x00008a30


	//   ....[2]....
        /*0080*/ 	.word	0x00008b60


	//----- nvinfo : EIATTR_MBARRIER_INSTR_OFFSETS
	.align		4
.L_34:
        /*0084*/ 	.byte	0x04, 0x39
        /*0086*/ 	.short	(.L_36 - .L_35)


	//   ....[0]....
.L_35:
        /*0088*/ 	.word	0x00000250
        /*008c*/ 	.word	0x000000ff
        /*0090*/ 	.word	0x00000000
        /*0094*/ 	.short	0x0100
        /*0096*/ 	.byte	0x08
	.zero		1


	//   ....[1]....
        /*0098*/ 	.word	0x00000260
        /*009c*/ 	.word	0x000000ff
        /*00a0*/ 	.word	0x00000048
        /*00a4*/ 	.short	0x0100
        /*00a6*/ 	.byte	0x08
	.zero		1


	//   ....[2]....
        /*00a8*/ 	.word	0x00000270
        /*00ac*/ 	.word	0x000000ff
        /*00b0*/ 	.word	0x00000008
        /*00b4*/ 	.short	0x0100
        /*00b6*/ 	.byte	0x08
	.zero		1


	//   ....[3]....
        /*00b8*/ 	.word	0x00000280
        /*00bc*/ 	.word	0x000000ff
        /*00c0*/ 	.word	0x00000050
        /*00c4*/ 	.short	0x0100
        /*00c6*/ 	.byte	0x08
	.zero		1


	//   ....[4]....
        /*00c8*/ 	.word	0x00000290
        /*00cc*/ 	.word	0x000000ff
        /*00d0*/ 	.word	0x00000010
        /*00d4*/ 	.short	0x0100
        /*00d6*/ 	.byte	0x08
	.zero		1


	//   ....[5]....
        /*00d8*/ 	.word	0x000002a0
        /*00dc*/ 	.word	0x000000ff
        /*00e0*/ 	.word	0x00000058
        /*00e4*/ 	.short	0x0100
        /*00e6*/ 	.byte	0x08
	.zero		1


	//   ....[6]....
        /*00e8*/ 	.word	0x000002b0
        /*00ec*/ 	.word	0x000000ff
        /*00f0*/ 	.word	0x00000018
        /*00f4*/ 	.short	0x0100
        /*00f6*/ 	.byte	0x08
	.zero		1


	//   ....[7]....
        /*00f8*/ 	.word	0x000002c0
        /*00fc*/ 	.word	0x000000ff
        /*0100*/ 	.word	0x00000060
        /*0104*/ 	.short	0x0100
        /*0106*/ 	.byte	0x08
	.zero		1


	//   ....[8]....
        /*0108*/ 	.word	0x000002d0
        /*010c*/ 	.word	0x000000ff
        /*0110*/ 	.word	0x00000020
        /*0114*/ 	.short	0x0100
        /*0116*/ 	.byte	0x08
	.zero		1


	//   ....[9]....
        /*0118*/ 	.word	0x000002e0
        /*011c*/ 	.word	0x000000ff
        /*0120*/ 	.word	0x00000068
        /*0124*/ 	.short	0x0100
        /*0126*/ 	.byte	0x08
	.zero		1


	//   ....[10]....
        /*0128*/ 	.word	0x000002f0
        /*012c*/ 	.word	0x000000ff
        /*0130*/ 	.word	0x00000028
        /*0134*/ 	.short	0x0100
        /*0136*/ 	.byte	0x08
	.zero		1


	//   ....[11]....
        /*0138*/ 	.word	0x00000300
        /*013c*/ 	.word	0x000000ff
        /*0140*/ 	.word	0x00000070
        /*0144*/ 	.short	0x0100
        /*0146*/ 	.byte	0x08
	.zero		1


	//   ....[12]....
        /*0148*/ 	.word	0x00000310
        /*014c*/ 	.word	0x000000ff
        /*0150*/ 	.word	0x00000030
        /*0154*/ 	.short	0x0100
        /*0156*/ 	.byte	0x08
	.zero		1


	//   ....[13]....
        /*0158*/ 	.word	0x00000320
        /*015c*/ 	.word	0x000000ff
        /*0160*/ 	.word	0x00000078
        /*0164*/ 	.short	0x0100
        /*0166*/ 	.byte	0x08
	.zero		1


	//   ....[14]....
        /*0168*/ 	.word	0x00000330
        /*016c*/ 	.word	0x000000ff
        /*0170*/ 	.word	0x00000038
        /*0174*/ 	.short	0x0100
        /*0176*/ 	.byte	0x08
	.zero		1


	//   ....[15]....
        /*0178*/ 	.word	0x00000340
        /*017c*/ 	.word	0x000000ff
        /*0180*/ 	.word	0x00000080
        /*0184*/ 	.short	0x0100
        /*0186*/ 	.byte	0x08
	.zero		1


	//   ....[16]....
        /*0188*/ 	.word	0x00000350
        /*018c*/ 	.word	0x000000ff
        /*0190*/ 	.word	0x00000040
        /*0194*/ 	.short	0x0100
        /*0196*/ 	.byte	0x08
	.zero		1


	//   ....[17]....
        /*0198*/ 	.word	0x00000360
        /*019c*/ 	.word	0x000000ff
        /*01a0*/ 	.word	0x00000088
        /*01a4*/ 	.short	0x0100
        /*01a6*/ 	.byte	0x08
	.zero		1


	//   ....[18]....
        /*01a8*/ 	.word	0x00000610
        /*01ac*/ 	.word	0x000000ff
        /*01b0*/ 	.word	0x000000a0
        /*01b4*/ 	.short	0x0100
        /*01b6*/ 	.byte	0x08
	.zero		1


	//   ....[19]....
        /*01b8*/ 	.word	0x00000690
        /*01bc*/ 	.word	0x000000ff
        /*01c0*/ 	.word	0x000000a8
        /*01c4*/ 	.short	0x0100
        /*01c6*/ 	.byte	0x08
	.zero		1


	//   ....[20]....
        /*01c8*/ 	.word	0x00001570
        /*01cc*/ 	.word	0x00000004
        /*01d0*/ 	.word	0x00000000
        /*01d4*/ 	.short	0x010a
        /*01d6*/ 	.byte	0x3f
	.zero		1


	//   ....[21]....
        /*01d8*/ 	.word	0x000015b0
        /*01dc*/ 	.word	0x00000004
        /*01e0*/ 	.word	0x00000000
        /*01e4*/ 	.short	0x010a
        /*01e6*/ 	.byte	0x3f
	.zero		1


	//   ....[22]....
        /*01e8*/ 	.word	0x000016d0
        /*01ec*/ 	.word	0x00000005
        /*01f0*/ 	.word	0x00000000
        /*01f4*/ 	.short	0x010a
        /*01f6*/ 	.byte	0x3f
	.zero		1


	//   ....[23]....
        /*01f8*/ 	.word	0x00001ec0
        /*01fc*/ 	.word	0x00000005
        /*0200*/ 	.word	0x00000000
        /*0204*/ 	.short	0x010a
        /*0206*/ 	.byte	0x3f
	.zero		1


	//   ....[24]....
        /*0208*/ 	.word	0x00002400
        /*020c*/ 	.word	0x0000000f
        /*0210*/ 	.word	0x00000000
        /*0214*/ 	.short	0x010a
        /*0216*/ 	.byte	0x3f
	.zero		1


	//   ....[25]....
        /*0218*/ 	.word	0x00002850
        /*021c*/ 	.word	0x00000006
        /*0220*/ 	.word	0x00000000
        /*0224*/ 	.short	0x0101
        /*0226*/ 	.byte	0x3f
	.zero		1


	//   ....[26]....
        /*0228*/ 	.word	0x000028f0
        /*022c*/ 	.word	0x0000000f
        /*0230*/ 	.word	0x00000000
        /*0234*/ 	.short	0x010a
        /*0236*/ 	.byte	0x3f
	.zero		1


	//   ....[27]....
        /*0238*/ 	.word	0x00003180
        /*023c*/ 	.word	0x00000005
        /*0240*/ 	.word	0x00000000
        /*0244*/ 	.short	0x0101
        /*0246*/ 	.byte	0x3f
	.zero		1


	//   ....[28]....
        /*0248*/ 	.word	0x00003260
        /*024c*/ 	.word	0x00000000
        /*0250*/ 	.word	0x00000000
        /*0254*/ 	.short	0x0101
        /*0256*/ 	.byte	0x3f
	.zero		1


	//   ....[29]....
        /*0258*/ 	.word	0x00008c50
        /*025c*/ 	.word	0x00000008
        /*0260*/ 	.word	0x00000048
        /*0264*/ 	.short	0x010a
        /*0266*/ 	.byte	0x3f
	.zero		1


	//   ....[30]....
        /*0268*/ 	.word	0x00009090
        /*026c*/ 	.word	0x00000013
        /*0270*/ 	.word	0x000000a8
        /*0274*/ 	.short	0x0101
        /*0276*/ 	.byte	0x3f
	.zero		1


	//   ....[31]....
        /*0278*/ 	.word	0x000097a0
        /*027c*/ 	.word	0x00000005
        /*0280*/ 	.word	0x00000000
        /*0284*/ 	.short	0x010a
        /*0286*/ 	.byte	0x3f
	.zero		1


	//   ....[32]....
        /*0288*/ 	.word	0x00009820
        /*028c*/ 	.word	0x00000007
        /*0290*/ 	.word	0x00000000
        /*0294*/ 	.short	0x010a
        /*0296*/ 	.byte	0x3f
	.zero		1


	//   ....[33]....
        /*0298*/ 	.word	0x000098b0
        /*029c*/ 	.word	0x00000006
        /*02a0*/ 	.word	0x00000000
        /*02a4*/ 	.short	0x010a
        /*02a6*/ 	.byte	0x3f
	.zero		1


	//   ....[34]....
        /*02a8*/ 	.word	0x00009940
        /*02ac*/ 	.word	0x00000009
        /*02b0*/ 	.word	0x00000000
        /*02b4*/ 	.short	0x010a
        /*02b6*/ 	.byte	0x3f
	.zero		1


	//   ....[35]....
        /*02b8*/ 	.word	0x000099d0
        /*02bc*/ 	.word	0x00000006
        /*02c0*/ 	.word	0x00000000
        /*02c4*/ 	.short	0x010a
        /*02c6*/ 	.byte	0x3f
	.zero		1


	//   ....[36]....
        /*02c8*/ 	.word	0x00009a60
        /*02cc*/ 	.word	0x00000009
        /*02d0*/ 	.word	0x00000000
        /*02d4*/ 	.short	0x010a
        /*02d6*/ 	.byte	0x3f
	.zero		1


	//   ....[37]....
        /*02d8*/ 	.word	0x00009af0
        /*02dc*/ 	.word	0x00000008
        /*02e0*/ 	.word	0x00000000
        /*02e4*/ 	.short	0x010a
        /*02e6*/ 	.byte	0x3f
	.zero		1


	//   ....[38]....
        /*02e8*/ 	.word	0x00009b80
        /*02ec*/ 	.word	0x0000000b
        /*02f0*/ 	.word	0x00000000
        /*02f4*/ 	.short	0x010a
        /*02f6*/ 	.byte	0x3f
	.zero		1


	//   ....[39]....
        /*02f8*/ 	.word	0x00009c10
        /*02fc*/ 	.word	0x00000003
        /*0300*/ 	.word	0x00000000
        /*0304*/ 	.short	0x010a
        /*0306*/ 	.byte	0x3f
	.zero		1


	//   ....[40]....
        /*0308*/ 	.word	0x00009cf0
        /*030c*/ 	.word	0x00000004
        /*0310*/ 	.word	0x00000000
        /*0314*/ 	.short	0x010a
        /*0316*/ 	.byte	0x3f
	.zero		1


	//   ....[41]....
        /*0318*/ 	.word	0x00009d40
        /*031c*/ 	.word	0x00000005
        /*0320*/ 	.word	0x00000000
        /*0324*/ 	.short	0x010a
        /*0326*/ 	.byte	0x3f
	.zero		1


	//   ....[42]....
        /*0328*/ 	.word	0x00009d90
        /*032c*/ 	.word	0x0000000f
        /*0330*/ 	.word	0x00000000
        /*0334*/ 	.short	0x010a
        /*0336*/ 	.byte	0x3f
	.zero		1


	//   ....[43]....
        /*0338*/ 	.word	0x00009de0
        /*033c*/ 	.word	0x00000008
        /*0340*/ 	.word	0x00000048
        /*0344*/ 	.short	0x010a
        /*0346*/ 	.byte	0x3f
	.zero		1


	//   ....[44]....
        /*0348*/ 	.word	0x00009f30
        /*034c*/ 	.word	0x00000005
        /*0350*/ 	.word	0x00000000
        /*0354*/ 	.short	0x010a
        /*0356*/ 	.byte	0x3f
	.zero		1


	//   ....[45]....
        /*0358*/ 	.word	0x00009f80
        /*035c*/ 	.word	0x00000007
        /*0360*/ 	.word	0x00000000
        /*0364*/ 	.short	0x010a
        /*0366*/ 	.byte	0x3f
	.zero		1


	//   ....[46]....
        /*0368*/ 	.word	0x00009fd0
        /*036c*/ 	.word	0x00000006
        /*0370*/ 	.word	0x00000000
        /*0374*/ 	.short	0x010a
        /*0376*/ 	.byte	0x3f
	.zero		1


	//   ....[47]....
        /*0378*/ 	.word	0x0000a020
        /*037c*/ 	.word	0x00000009
        /*0380*/ 	.word	0x00000000
        /*0384*/ 	.short	0x010a
        /*0386*/ 	.byte	0x3f
	.zero		1


	//   ....[48]....
        /*0388*/ 	.word	0x0000a070
        /*038c*/ 	.word	0x00000006
        /*0390*/ 	.word	0x00000000
        /*0394*/ 	.short	0x010a
        /*0396*/ 	.byte	0x3f
	.zero		1


	//   ....[49]....
        /*0398*/ 	.word	0x0000a0c0
        /*039c*/ 	.word	0x00000009
        /*03a0*/ 	.word	0x00000000
        /*03a4*/ 	.short	0x010a
        /*03a6*/ 	.byte	0x3f
	.zero		1


	//   ....[50]....
        /*03a8*/ 	.word	0x0000a110
        /*03ac*/ 	.word	0x00000008
        /*03b0*/ 	.word	0x00000000
        /*03b4*/ 	.short	0x010a
        /*03b6*/ 	.byte	0x3f
	.zero		1


	//   ....[51]....
        /*03b8*/ 	.word	0x0000a160
        /*03bc*/ 	.word	0x0000000b
        /*03c0*/ 	.word	0x00000000
        /*03c4*/ 	.short	0x010a
        /*03c6*/ 	.byte	0x3f
	.zero		1


	//----- nvinfo : EIATTR_NUM_MBARRIERS
	.align		4
.L_36:
        /*03c8*/ 	.byte	0x03, 0x38
        /*03ca*/ 	.short	0x0014


	//----- nvinfo : EIATTR_EXIT_INSTR_OFFSETS
	.align		4
        /*03cc*/ 	.byte	0x04, 0x1c
        /*03ce*/ 	.short	(.L_38 - .L_37)


	//   ....[0]....
.L_37:
        /*03d0*/ 	.word	0x00000730


	//   ....[1]....
        /*03d4*/ 	.word	0x00001000


	//   ....[2]....
        /*03d8*/ 	.word	0x000080e0


	//   ....[3]....
        /*03dc*/ 	.word	0x00008700


	//   ....[4]....
        /*03e0*/ 	.word	0x00009c60


	//----- nvinfo : EIATTR_MAX_THREADS
	.align		4
.L_38:
        /*03e4*/ 	.byte	0x04, 0x05
        /*03e6*/ 	.short	(.L_40 - .L_39)
.L_39:
        /*03e8*/ 	.word	0x00000180
        /*03ec*/ 	.word	0x00000001
        /*03f0*/ 	.word	0x00000001


	//----- nvinfo : EIATTR_CRS_STACK_SIZE
	.align		4
.L_40:
        /*03f4*/ 	.byte	0x04, 0x1e
        /*03f6*/ 	.short	(.L_42 - .L_41)
.L_41:
        /*03f8*/ 	.word	0x00000000


	//----- nvinfo : EIATTR_CBANK_PARAM_SIZE
	.align		4
.L_42:
        /*03fc*/ 	.byte	0x03, 0x19
        /*03fe*/ 	.short	0x0670


	//----- nvinfo : EIATTR_PARAM_CBANK
	.align		4
        /*0400*/ 	.byte	0x04, 0x0a
        /*0402*/ 	.short	(.L_44 - .L_43)
	.align		4
.L_43:
        /*0404*/ 	.word	index@(.nv.constant0._ZN7cutlass13device_kernelINS_4gemm6kernel13GemmUniversalIN4cute5tupleIJiiiiEEENS1_10collective13CollectiveMmaINS1_49MainloopSm90TmaGmmaRmemAWarpSpecializedMixedInputILi9ENS5_IJNS4_1CILi1EEESB_SB_EEENS1_35KernelTmaWarpSpecializedCooperativeEEENS5_IJNSA_ILi128EEESF_NSA_ILi64EEEEEENS5_IJNS_12float_e4m3_tEEEENS5_IJlSB_lEEENS_10bfloat16_tESK_NS4_8TiledMMAINS4_8MMA_AtomIJNS4_4SM904GMMA28MMA_64x128x16_F32BF16BF16_RSILNSP_5MajorE0ELSR_0ELNSP_7ScaleInE1ELSS_1EEEEEENS4_6LayoutINS5_IJNSA_ILi2EEESB_SB_EEENS5_IJSB_NSA_ILi0EEESY_EEEEENS5_IJNS4_10UnderscoreES11_S11_EEEEENS4_13SM90_TMA_LOADENS4_14ComposedLayoutINS4_7SwizzleILi2ELi4ELi3EEENS4_18smem_ptr_flag_bitsILi8EEENSV_INS5_IJNSA_ILi8EEESG_EEENS5_IJSG_SB_EEEEEEENS4_9Copy_AtomIJNS4_39AutoVectorizingCopyWithAssumedAlignmentILi128EEESI_EEENS4_8identityES14_NS15_INS16_ILi3ELi4ELi3EEENS18_ILi16EEES1D_EEvS1J_EENS_8epilogue10collective6detail29Sm90TmaWarpSpecializedAdapterINS1P_15DefaultEpilogueISI_SK_SK_NS1O_6thread17LinearCombinationISI_Li1EffLNS1T_9ScaleType4KindE0ELNS_15FloatRoundStyleE2ESI_EENS1_15EpilogueDefaultEEEEEvvEEEEvNT_6ParamsE)
        /*0408*/ 	.short	0x0210
        /*040a*/ 	.short	0x0670


	//----- nvinfo : EIATTR_SW_WAR
	.align		4
.L_44:
        /*040c*/ 	.byte	0x04, 0x36
        /*040e*/ 	.short	(.L_46 - .L_45)
.L_45:
        /*0410*/ 	.word	0x00000008
.L_46:


//--------------------- .nv.callgraph             --------------------------
	.section	.nv.callgraph,"",@"SHT_CUDA_CALLGRAPH"
	.align	4
	.sectionentsize	8
	.align		4
        /*0000*/ 	.word	0x00000000
	.align		4
        /*0004*/ 	.word	0xffffffff
	.align		4
        /*0008*/ 	.word	index@(_ZN7cutlass13device_kernelINS_4gemm6kernel13GemmUniversalIN4cute5tupleIJiiiiEEENS1_10collective13CollectiveMmaINS1_49MainloopSm90TmaGmmaRmemAWarpSpecializedMixedInputILi9ENS5_IJNS4_1CILi1EEESB_SB_EEENS1_35KernelTmaWarpSpecializedCooperativeEEENS5_IJNSA_ILi128EEESF_NSA_ILi64EEEEEENS5_IJNS_12float_e4m3_tEEEENS5_IJlSB_lEEENS_10bfloat16_tESK_NS4_8TiledMMAINS4_8MMA_AtomIJNS4_4SM904GMMA28MMA_64x128x16_F32BF16BF16_RSILNSP_5MajorE0ELSR_0ELNSP_7ScaleInE1ELSS_1EEEEEENS4_6LayoutINS5_IJNSA_ILi2EEESB_SB_EEENS5_IJSB_NSA_ILi0EEESY_EEEEENS5_IJNS4_10UnderscoreES11_S11_EEEEENS4_13SM90_TMA_LOADENS4_14ComposedLayoutINS4_7SwizzleILi2ELi4ELi3EEENS4_18smem_ptr_flag_bitsILi8EEENSV_INS5_IJNSA_ILi8EEESG_EEENS5_IJSG_SB_EEEEEEENS4_9Copy_AtomIJNS4_39AutoVectorizingCopyWithAssumedAlignmentILi128EEESI_EEENS4_8identityES14_NS15_INS16_ILi3ELi4ELi3EEENS18_ILi16EEES1D_EEvS1J_EENS_8epilogue10collective6detail29Sm90TmaWarpSpecializedAdapterINS1P_15DefaultEpilogueISI_SK_SK_NS1O_6thread17LinearCombinationISI_Li1EffLNS1T_9ScaleType4KindE0ELNS_15FloatRoundStyleE2ESI_EENS1_15EpilogueDefaultEEEEEvvEEEEvNT_6ParamsE)
	.align		4
        /*000c*/ 	.word	index@(__assertfail)
	.align		4
        /*0010*/ 	.word	0x00000000
	.align		4
        /*0014*/ 	.word	0xfffffffe
	.align		4
        /*0018*/ 	.word	0x00000000
	.align		4
        /*001c*/ 	.word	0xfffffffd
	.align		4
        /*0020*/ 	.word	0x00000000
	.align		4
        /*0024*/ 	.word	0xfffffffc


//--------------------- .nv.constant4             --------------------------
	.section	.nv.constant4,"a",@progbits
	.align	8
	.align		8
.nv.constant4:
        /*0000*/ 	.dword	__assertfail
	.align		8
        /*0008*/ 	.dword	__unnamed_1
	.align		8
        /*0010*/ 	.dword	__unnamed_2
	.align		8
        /*0018*/ 	.dword	_ZN40_INTERNAL_c1c8e6dc_4_k_cu_eefa444d_267714cuda3std3__45__cpo5beginE
	.align		8
        /*0020*/ 	.dword	_ZN40_INTERNAL_c1c8e6dc_4_k_cu_eefa444d_267714cuda3std3__45__cpo3endE
	.align		8
        /*0028*/ 	.dword	_ZN40_INTERNAL_c1c8e6dc_4_k_cu_eefa444d_267714cuda3std3__45__cpo6cbeginE
	.align		8
        /*0030*/ 	.dword	_ZN40_INTERNAL_c1c8e6dc_4_k_cu_eefa444d_267714cuda3std3__45__cpo4cendE
	.align		8
        /*0038*/ 	.dword	_ZN40_INTERNAL_c1c8e6dc_4_k_cu_eefa444d_267714cuda3std3__442_GLOBAL__N__c1c8e6dc_4_k_cu_eefa444d_267716ignoreE
	.align		8
        /*0040*/ 	.dword	_ZN40_INTERNAL_c1c8e6dc_4_k_cu_eefa444d_267714cuda3std3__419piecewise_constructE
	.align		8
        /*0048*/ 	.dword	_ZN40_INTERNAL_c1c8e6dc_4_k_cu_eefa444d_267714cuda3std3__48in_placeE
	.align		8
        /*0050*/ 	.dword	_ZN40_INTERNAL_c1c8e6dc_4_k_cu_eefa444d_267714cuda3std6ranges3__45__cpo4swapE
	.align		8
        /*0058*/ 	.dword	_ZN40_INTERNAL_c1c8e6dc_4_k_cu_eefa444d_267714cuda3std6ranges3__45__cpo9iter_moveE
	.align		8
        /*0060*/ 	.dword	_ZN40_INTERNAL_c1c8e6dc_4_k_cu_eefa444d_267714cute7productE
	.align		8
        /*0068*/ 	.dword	_ZN40_INTERNAL_c1c8e6dc_4_k_cu_eefa444d_267714cute1_E
	.align		8
        /*0070*/ 	.dword	$str$24
	.align		8
        /*0078*/ 	.dword	$str$25


//--------------------- .text._ZN7cutlass13device_kernelINS_4gemm6kernel13GemmUniversalIN4cute5tupleIJiiiiEEENS1_10collective13CollectiveMmaINS1_49MainloopSm90TmaGmmaRmemAWarpSpecializedMixedInputILi9ENS5_IJNS4_1CILi1EEESB_SB_EEENS1_35KernelTmaWarpSpecializedCooperativeEEENS5_IJNSA_ILi128EEESF_NSA_ILi64EEEEEENS5_IJNS_12float_e4m3_tEEEENS5_IJlSB_lEEENS_10bfloat16_tESK_NS4_8TiledMMAINS4_8MMA_AtomIJNS4_4SM904GMMA28MMA_64x128x16_F32BF16BF16_RSILNSP_5MajorE0ELSR_0ELNSP_7ScaleInE1ELSS_1EEEEEENS4_6LayoutINS5_IJNSA_ILi2EEESB_SB_EEENS5_IJSB_NSA_ILi0EEESY_EEEEENS5_IJNS4_10UnderscoreES11_S11_EEEEENS4_13SM90_TMA_LOADENS4_14ComposedLayoutINS4_7SwizzleILi2ELi4ELi3EEENS4_18smem_ptr_flag_bitsILi8EEENSV_INS5_IJNSA_ILi8EEESG_EEENS5_IJSG_SB_EEEEEEENS4_9Copy_AtomIJNS4_39AutoVectorizingCopyWithAssumedAlignmentILi128EEESI_EEENS4_8identityES14_NS15_INS16_ILi3ELi4ELi3EEENS18_ILi16EEES1D_EEvS1J_EENS_8epilogue10collective6detail29Sm90TmaWarpSpecializedAdapterINS1P_15DefaultEpilogueISI_SK_SK_NS1O_6thread17LinearCombinationISI_Li1EffLNS1T_9ScaleType4KindE0ELNS_15FloatRoundStyleE2ESI_EENS1_15EpilogueDefaultEEEEEvvEEEEvNT_6ParamsE --------------------------
	.section	.text._ZN7cutlass13device_kernelINS_4gemm6kernel13GemmUniversalIN4cute5tupleIJiiiiEEENS1_10collective13CollectiveMmaINS1_49MainloopSm90TmaGmmaRmemAWarpSpecializedMixedInputILi9ENS5_IJNS4_1CILi1EEESB_SB_EEENS1_35KernelTmaWarpSpecializedCooperativeEEENS5_IJNSA_ILi128EEESF_NSA_ILi64EEEEEENS5_IJNS_12float_e4m3_tEEEENS5_IJlSB_lEEENS_10bfloat16_tESK_NS4_8TiledMMAINS4_8MMA_AtomIJNS4_4SM904GMMA28MMA_64x128x16_F32BF16BF16_RSILNSP_5MajorE0ELSR_0ELNSP_7ScaleInE1ELSS_1EEEEEENS4_6LayoutINS5_IJNSA_ILi2EEESB_SB_EEENS5_IJSB_NSA_ILi0EEESY_EEEEENS5_IJNS4_10UnderscoreES11_S11_EEEEENS4_13SM90_TMA_LOADENS4_14ComposedLayoutINS4_7SwizzleILi2ELi4ELi3EEENS4_18smem_ptr_flag_bitsILi8EEENSV_INS5_IJNSA_ILi8EEESG_EEENS5_IJSG_SB_EEEEEEENS4_9Copy_AtomIJNS4_39AutoVectorizingCopyWithAssumedAlignmentILi128EEESI_EEENS4_8identityES14_NS15_INS16_ILi3ELi4ELi3EEENS18_ILi16EEES1D_EEvS1J_EENS_8epilogue10collective6detail29Sm90TmaWarpSpecializedAdapterINS1P_15DefaultEpilogueISI_SK_SK_NS1O_6thread17LinearCombinationISI_Li1EffLNS1T_9ScaleType4KindE0ELNS_15FloatRoundStyleE2ESI_EENS1_15EpilogueDefaultEEEEEvvEEEEvNT_6ParamsE,"ax",@progbits
	.align	128
.text._ZN7cutlass13device_kernelINS_4gemm6kernel13GemmUniversalIN4cute5tupleIJiiiiEEENS1_10collective13CollectiveMmaINS1_49MainloopSm90TmaGmmaRmemAWarpSpecializedMixedInputILi9ENS5_IJNS4_1CILi1EEESB_SB_EEENS1_35KernelTmaWarpSpecializedCooperativeEEENS5_IJNSA_ILi128EEESF_NSA_ILi64EEEEEENS5_IJNS_12float_e4m3_tEEEENS5_IJlSB_lEEENS_10bfloat16_tESK_NS4_8TiledMMAINS4_8MMA_AtomIJNS4_4SM904GMMA28MMA_64x128x16_F32BF16BF16_RSILNSP_5MajorE0ELSR_0ELNSP_7ScaleInE1ELSS_1EEEEEENS4_6LayoutINS5_IJNSA_ILi2EEESB_SB_EEENS5_IJSB_NSA_ILi0EEESY_EEEEENS5_IJNS4_10UnderscoreES11_S11_EEEEENS4_13SM90_TMA_LOADENS4_14ComposedLayoutINS4_7SwizzleILi2ELi4ELi3EEENS4_18smem_ptr_flag_bitsILi8EEENSV_INS5_IJNSA_ILi8EEESG_EEENS5_IJSG_SB_EEEEEEENS4_9Copy_AtomIJNS4_39AutoVectorizingCopyWithAssumedAlignmentILi128EEESI_EEENS4_8identityES14_NS15_INS16_ILi3ELi4ELi3EEENS18_ILi16EEES1D_EEvS1J_EENS_8epilogue10collective6detail29Sm90TmaWarpSpecializedAdapterINS1P_15DefaultEpilogueISI_SK_SK_NS1O_6thread17LinearCombinationISI_Li1EffLNS1T_9ScaleType4KindE0ELNS_15FloatRoundStyleE2ESI_EENS1_15EpilogueDefaultEEEEEvvEEEEvNT_6ParamsE:
        .type           _ZN7cutlass13device_kernelINS_4gemm6kernel13GemmUniversalIN4cute5tupleIJiiiiEEENS1_10collective13CollectiveMmaINS1_49MainloopSm90TmaGmmaRmemAWarpSpecializedMixedInputILi9ENS5_IJNS4_1CILi1EEESB_SB_EEENS1_35KernelTmaWarpSpecializedCooperativeEEENS5_IJNSA_ILi128EEESF_NSA_ILi64EEEEEENS5_IJNS_12float_e4m3_tEEEENS5_IJlSB_lEEENS_10bfloat16_tESK_NS4_8TiledMMAINS4_8MMA_AtomIJNS4_4SM904GMMA28MMA_64x128x16_F32BF16BF16_RSILNSP_5MajorE0ELSR_0ELNSP_7ScaleInE1ELSS_1EEEEEENS4_6LayoutINS5_IJNSA_ILi2EEESB_SB_EEENS5_IJSB_NSA_ILi0EEESY_EEEEENS5_IJNS4_10UnderscoreES11_S11_EEEEENS4_13SM90_TMA_LOADENS4_14ComposedLayoutINS4_7SwizzleILi2ELi4ELi3EEENS4_18smem_ptr_flag_bitsILi8EEENSV_INS5_IJNSA_ILi8EEESG_EEENS5_IJSG_SB_EEEEEEENS4_9Copy_AtomIJNS4_39AutoVectorizingCopyWithAssumedAlignmentILi128EEESI_EEENS4_8identityES14_NS15_INS16_ILi3ELi4ELi3EEENS18_ILi16EEES1D_EEvS1J_EENS_8epilogue10collective6detail29Sm90TmaWarpSpecializedAdapterINS1P_15DefaultEpilogueISI_SK_SK_NS1O_6thread17LinearCombinationISI_Li1EffLNS1T_9ScaleType4KindE0ELNS_15FloatRoundStyleE2ESI_EENS1_15EpilogueDefaultEEEEEvvEEEEvNT_6ParamsE,@function
        .size           _ZN7cutlass13device_kernelINS_4gemm6kernel13GemmUniversalIN4cute5tupleIJiiiiEEENS1_10collective13CollectiveMmaINS1_49MainloopSm90TmaGmmaRmemAWarpSpecializedMixedInputILi9ENS5_IJNS4_1CILi1EEESB_SB_EEENS1_35KernelTmaWarpSpecializedCooperativeEEENS5_IJNSA_ILi128EEESF_NSA_ILi64EEEEEENS5_IJNS_12float_e4m3_tEEEENS5_IJlSB_lEEENS_10bfloat16_tESK_NS4_8TiledMMAINS4_8MMA_AtomIJNS4_4SM904GMMA28MMA_64x128x16_F32BF16BF16_RSILNSP_5MajorE0ELSR_0ELNSP_7ScaleInE1ELSS_1EEEEEENS4_6LayoutINS5_IJNSA_ILi2EEESB_SB_EEENS5_IJSB_NSA_ILi0EEESY_EEEEENS5_IJNS4_10UnderscoreES11_S11_EEEEENS4_13SM90_TMA_LOADENS4_14ComposedLayoutINS4_7SwizzleILi2ELi4ELi3EEENS4_18smem_ptr_flag_bitsILi8EEENSV_INS5_IJNSA_ILi8EEESG_EEENS5_IJSG_SB_EEEEEEENS4_9Copy_AtomIJNS4_39AutoVectorizingCopyWithAssumedAlignmentILi128EEESI_EEENS4_8identityES14_NS15_INS16_ILi3ELi4ELi3EEENS18_ILi16EEES1D_EEvS1J_EENS_8epilogue10collective6detail29Sm90TmaWarpSpecializedAdapterINS1P_15DefaultEpilogueISI_SK_SK_NS1O_6thread17LinearCombinationISI_Li1EffLNS1T_9ScaleType4KindE0ELNS_15FloatRoundStyleE2ESI_EENS1_15EpilogueDefaultEEEEEvvEEEEvNT_6ParamsE,(.L_x_225 - _ZN7cutlass13device_kernelINS_4gemm6kernel13GemmUniversalIN4cute5tupleIJiiiiEEENS1_10collective13CollectiveMmaINS1_49MainloopSm90TmaGmmaRmemAWarpSpecializedMixedInputILi9ENS5_IJNS4_1CILi1EEESB_SB_EEENS1_35KernelTmaWarpSpecializedCooperativeEEENS5_IJNSA_ILi128EEESF_NSA_ILi64EEEEEENS5_IJNS_12float_e4m3_tEEEENS5_IJlSB_lEEENS_10bfloat16_tESK_NS4_8TiledMMAINS4_8MMA_AtomIJNS4_4SM904GMMA28MMA_64x128x16_F32BF16BF16_RSILNSP_5MajorE0ELSR_0ELNSP_7ScaleInE1ELSS_1EEEEEENS4_6LayoutINS5_IJNSA_ILi2EEESB_SB_EEENS5_IJSB_NSA_ILi0EEESY_EEEEENS5_IJNS4_10UnderscoreES11_S11_EEEEENS4_13SM90_TMA_LOADENS4_14ComposedLayoutINS4_7SwizzleILi2ELi4ELi3EEENS4_18smem_ptr_flag_bitsILi8EEENSV_INS5_IJNSA_ILi8EEESG_EEENS5_IJSG_SB_EEEEEEENS4_9Copy_AtomIJNS4_39AutoVectorizingCopyWithAssumedAlignmentILi128EEESI_EEENS4_8identityES14_NS15_INS16_ILi3ELi4ELi3EEENS18_ILi16EEES1D_EEvS1J_EENS_8epilogue10collective6detail29Sm90TmaWarpSpecializedAdapterINS1P_15DefaultEpilogueISI_SK_SK_NS1O_6thread17LinearCombinationISI_Li1EffLNS1T_9ScaleType4KindE0ELNS_15FloatRoundStyleE2ESI_EENS1_15EpilogueDefaultEEEEEvvEEEEvNT_6ParamsE)
        .other          _ZN7cutlass13device_kernelINS_4gemm6kernel13GemmUniversalIN4cute5tupleIJiiiiEEENS1_10collective13CollectiveMmaINS1_49MainloopSm90TmaGmmaRmemAWarpSpecializedMixedInputILi9ENS5_IJNS4_1CILi1EEESB_SB_EEENS1_35KernelTmaWarpSpecializedCooperativeEEENS5_IJNSA_ILi128EEESF_NSA_ILi64EEEEEENS5_IJNS_12float_e4m3_tEEEENS5_IJlSB_lEEENS_10bfloat16_tESK_NS4_8TiledMMAINS4_8MMA_AtomIJNS4_4SM904GMMA28MMA_64x128x16_F32BF16BF16_RSILNSP_5MajorE0ELSR_0ELNSP_7ScaleInE1ELSS_1EEEEEENS4_6LayoutINS5_IJNSA_ILi2EEESB_SB_EEENS5_IJSB_NSA_ILi0EEESY_EEEEENS5_IJNS4_10UnderscoreES11_S11_EEEEENS4_13SM90_TMA_LOADENS4_14ComposedLayoutINS4_7SwizzleILi2ELi4ELi3EEENS4_18smem_ptr_flag_bitsILi8EEENSV_INS5_IJNSA_ILi8EEESG_EEENS5_IJSG_SB_EEEEEEENS4_9Copy_AtomIJNS4_39AutoVectorizingCopyWithAssumedAlignmentILi128EEESI_EEENS4_8identityES14_NS15_INS16_ILi3ELi4ELi3EEENS18_ILi16EEES1D_EEvS1J_EENS_8epilogue10collective6detail29Sm90TmaWarpSpecializedAdapterINS1P_15DefaultEpilogueISI_SK_SK_NS1O_6thread17LinearCombinationISI_Li1EffLNS1T_9ScaleType4KindE0ELNS_15FloatRoundStyleE2ESI_EENS1_15EpilogueDefaultEEEEEvvEEEEvNT_6ParamsE,@"STO_CUDA_ENTRY STV_DEFAULT"
_ZN7cutlass13device_kernelINS_4gemm6kernel13GemmUniversalIN4cute5tupleIJiiiiEEENS1_10collective13CollectiveMmaINS1_49MainloopSm90TmaGmmaRmemAWarpSpecializedMixedInputILi9ENS5_IJNS4_1CILi1EEESB_SB_EEENS1_35KernelTmaWarpSpecializedCooperativeEEENS5_IJNSA_ILi128EEESF_NSA_ILi64EEEEEENS5_IJNS_12float_e4m3_tEEEENS5_IJlSB_lEEENS_10bfloat16_tESK_NS4_8TiledMMAINS4_8MMA_AtomIJNS4_4SM904GMMA28MMA_64x128x16_F32BF16BF16_RSILNSP_5MajorE0ELSR_0ELNSP_7ScaleInE1ELSS_1EEEEEENS4_6LayoutINS5_IJNSA_ILi2EEESB_SB_EEENS5_IJSB_NSA_ILi0EEESY_EEEEENS5_IJNS4_10UnderscoreES11_S11_EEEEENS4_13SM90_TMA_LOADENS4_14ComposedLayoutINS4_7SwizzleILi2ELi4ELi3EEENS4_18smem_ptr_flag_bitsILi8EEENSV_INS5_IJNSA_ILi8EEESG_EEENS5_IJSG_SB_EEEEEEENS4_9Copy_AtomIJNS4_39AutoVectorizingCopyWithAssumedAlignmentILi128EEESI_EEENS4_8identityES14_NS15_INS16_ILi3ELi4ELi3EEENS18_ILi16EEES1D_EEvS1J_EENS_8epilogue10collective6detail29Sm90TmaWarpSpecializedAdapterINS1P_15DefaultEpilogueISI_SK_SK_NS1O_6thread17LinearCombinationISI_Li1EffLNS1T_9ScaleType4KindE0ELNS_15FloatRoundStyleE2ESI_EENS1_15EpilogueDefaultEEEEEvvEEEEvNT_6ParamsE:
[----:B------:R-:W0:Y:S01]  /*0000*/  LDC R1, c[0x0][0x28] ;  /* 0x00000a00ff017b82 */ /* 0x000e220000000800 */
[----:B------:R-:W1:Y:S01]  /*0010*/  S2R R0, SR_TID.X ;  /* 0x0000000000007919 */ /* 0x000e620000002100 */
[----:B------:R-:W-:Y:S01]  /*0020*/  ELECT P0, URZ, PT ;  /* 0x00000000003f782f */ /* 0x000fe20003800000 */
[----:B------:R-:W-:Y:S01]  /*0030*/  BSSY B0, `(.L_x_0) ;  /* 0x000000f000007945 */ /* 0x000fe20003800000 */
[--C-:B-1----:R-:W-:Y:S02]  /*0040*/  SHF.R.U32.HI R3, RZ, 0x5, R0.reuse ;  /* 0x00000005ff037819 */ /* 0x102fe40000011600 */
[----:B------:R-:W-:-:S03]  /*0050*/  SHF.R.U32.HI R7, RZ, 0x7, R0 ;  /* 0x00000007ff077819 */ /* 0x000fc60000011600 */
[----:B------:R-:W1:Y:S04]  /*0060*/  SHFL.IDX PT, R5, R3, RZ, 0x1f ;  /* 0x00001fff03057589 */ /* 0x000e6800000e0000 */
[----:B------:R2:W3:Y:S01]  /*0070*/  SHFL.IDX PT, R11, R7, RZ, 0x1f ;  /* 0x00001fff070b7589 */ /* 0x0004e200000e0000 */
[----:B-1----:R-:W-:-:S13]  /*0080*/  ISETP.NE.OR P0, PT, R5, RZ, !P0 ;  /* 0x000000ff0500720c */ /* 0x002fda0004705670 */
[----:B0-23--:R-:W-:Y:S05]  /*0090*/  @P0 BRA `(.L_x_1) ;  /* 0x0000000000200947 */ /* 0x00dfea0003800000 */
[----:B------:R-:W-:Y:S02]  /*00a0*/  ULDC.64 UR4, c[0x0][0x198] ;  /* 0x0000660000047ab9 */ /* 0x000fe40000000a00 */
[----:B------:R-:W-:Y:S02]  /*00b0*/  UIADD3 UR6, UP0, UR4, 0xf0, URZ ;  /* 0x000000f004067890 */ /* 0x000fe4000ff1e03f */
[----:B------:R-:W-:Y:S02]  /*00c0*/  UIADD3 UR4, UP1, UR4, 0x1f0, URZ ;  /* 0x000001f004047890 */ /* 0x000fe4000ff3e03f */
[----:B------:R-:W-:Y:S02]  /*00d0*/  UIADD3.X UR7, URZ, UR5, URZ, UP0, !UPT ;  /* 0x000000053f077290 */ /* 0x000fe400087fe43f */
[----:B------:R-:W-:-:S07]  /*00e0*/  UIADD3.X UR5, URZ, UR5, URZ, UP1, !UPT ;  /* 0x000000053f057290 */ /* 0x000fce0008ffe43f */
[----:B------:R0:W-:Y:S02]  /*00f0*/  UTMACCTL.PF [UR6] ;  /* 0x00000000060079b9 */ /* 0x0001e40008040000 */
[----:B------:R0:W-:Y:S02]  /*0100*/  UTMACCTL.PF [UR4] ;  /* 0x00000000040079b9 */ /* 0x0001e40008040000 */
[----:B0-----:R-:W-:Y:S01]  /*0110*/  NOP ;  /* 0x0000000000007918 */ /* 0x001fe20000000000 */
.L_x_1:
[----:B------:R-:W-:Y:S05]  /*0120*/  BSYNC B0 ;  /* 0x0000000000007941 */ /* 0x000fea0003800000 */
.L_x_0:
[----:B------:R-:W0:Y:S02]  /*0130*/  SHFL.IDX PT, R2, R3, RZ, 0x1f ;  /* 0x00001fff03027589 */ /* 0x000e2400000e0000 */
[----:B0-----:R-:W-:-:S13]  /*0140*/  ISETP.NE.AND P0, PT, R2, RZ, PT ;  /* 0x000000ff0200720c */ /* 0x001fda0003f05270 */
[----:B------:R-:W-:Y:S05]  /*0150*/  @P0 BRA `(.L_x_2) ;  /* 0x00000000008c0947 */ /* 0x000fea0003800000 */
[----:B------:R-:W-:Y:S01]  /*0160*/  ELECT P0, URZ, PT ;  /* 0x00000000003f782f */ /* 0x000fe20003800000 */
[----:B------:R-:W-:-:S12]  /*0170*/  BSSY B0, `(.L_x_2) ;  /* 0x0000021000007945 */ /* 0x000fd80003800000 */
[----:B------:R-:W-:Y:S05]  /*0180*/  @!P0 BRA `(.L_x_3) ;  /* 0x00000000007c8947 */ /* 0x000fea0003800000 */
[----:B------:R-:W0:Y:S01]  /*0190*/  S2UR UR8, SR_CgaCtaId ;  /* 0x00000000000879c3 */ /* 0x000e220000008800 */
[----:B------:R-:W-:Y:S01]  /*01a0*/  UMOV UR4, 0x400 ;  /* 0x0000040000047882 */ /* 0x000fe20000000000 */
[----:B------:R-:W-:Y:S01]  /*01b0*/  UMOV UR5, 0x1 ;  /* 0x0000000100057882 */ /* 0x000fe20000000000 */
[----:B------:R-:W-:Y:S02]  /*01c0*/  UMOV UR6, 0x100 ;  /* 0x0000010000067882 */ /* 0x000fe40000000000 */
[----:B------:R-:W-:-:S04]  /*01d0*/  UIADD3 UR6, -UR6, 0x100000, URZ ;  /* 0x0010000006067890 */ /* 0x000fc8000fffe13f */
[----:B------:R-:W-:Y:S02]  /*01e0*/  USHF.L.U32 UR7, UR6, 0xb, URZ ;  /* 0x0000000b06077899 */ /* 0x000fe4000800063f */
[----:B------:R-:W-:Y:S02]  /*01f0*/  USHF.L.U32 UR6, UR6, 0x1, URZ ;  /* 0x0000000106067899 */ /* 0x000fe4000800063f */
[----:B0-----:R-:W-:Y:S02]  /*0200*/  ULEA UR8, UR8, UR4, 0x18 ;  /* 0x0000000408087291 */ /* 0x001fe4000f8ec03f */
[----:B------:R-:W-:-:S04]  /*0210*/  UIADD3 UR4, -UR5, 0x100000, URZ ;  /* 0x0010000005047890 */ /* 0x000fc8000fffe13f */
[----:B------:R-:W-:Y:S02]  /*0220*/  USHF.L.U32 UR5, UR4, 0xb, URZ ;  /* 0x0000000b04057899 */ /* 0x000fe4000800063f */
[----:B------:R-:W-:Y:S01]  /*0230*/  USHF.L.U32 UR4, UR4, 0x1, URZ ;  /* 0x0000000104047899 */ /* 0x000fe2000800063f */
[----:B------:R-:W0:Y:S11]  /*0240*/  FENCE.VIEW.ASYNC.S ;  /* 0x00000000000073c6 */ /* 0x000e360000000000 */
[----:B0-----:R0:W1:Y:S01]  /*0250*/  SYNCS.EXCH.64 URZ, [UR8], UR4 ;  /* 0x00000004083f75b2 */ /* 0x0010620008000100 */
[----:B------:R0:W2:Y:S01]  /*0260*/  SYNCS.EXCH.64 URZ, [UR8+0x48], UR6 ;  /* 0x00004806083f75b2 */ /* 0x0000a20008000100 */
[----:B------:R0:W3:Y:S01]  /*0270*/  SYNCS.EXCH.64 URZ, [UR8+0x8], UR4 ;  /* 0x00000804083f75b2 */ /* 0x0000e20008000100 */
[----:B------:R0:W4:Y:S01]  /*0280*/  SYNCS.EXCH.64 URZ, [UR8+0x50], UR6 ;  /* 0x00005006083f75b2 */ /* 0x0001220008000100 */
[----:B------:R0:W0:Y:S01]  /*0290*/  SYNCS.EXCH.64 URZ, [UR8+0x10], UR4 ;  /* 0x00001004083f75b2 */ /* 0x0000220008000100 */
        /* <DEDUP_REMOVED lines=13> */
[----:B------:R-:W-:Y:S01]  /*0370*/  NOP ;  /* 0x0000000000007918 */ /* 0x000fe20000000000 */
.L_x_3:
[----:B0-----:R-:W-:Y:S05]  /*0380*/  BSYNC B0 ;  /* 0x0000000000007941 */ /* 0x001fea0003800000 */
.L_x_2:
[----:B------:R-:W0:Y:S01]  /*0390*/  SHFL.IDX PT, R3, R3, RZ, 0x1f ;  /* 0x00001fff03037589 */ /* 0x000e2200000e0000 */
[----:B------:R-:W-:Y:S01]  /*03a0*/  ELECT P0, URZ, PT ;  /* 0x00000000003f782f */ /* 0x000fe20003800000 */
[----:B------:R-:W5:Y:S01]  /*03b0*/  LDC R2, c[0x0][0x85c] ;  /* 0x00021700ff027b82 */ /* 0x000f620000000800 */
[----:B------:R-:W-:Y:S01]  /*03c0*/  SHF.R.S32.HI R8, RZ, 0x1f, R5 ;  /* 0x0000001fff087819 */ /* 0x000fe20000011405 */
[----:B------:R-:W1:Y:S01]  /*03d0*/  S2R R6, SR_CTAID.Y ;  /* 0x0000000000067919 */ /* 0x000e620000002600 */
[----:B------:R-:W-:Y:S01]  /*03e0*/  UMOV UR4, 0x20 ;  /* 0x0000002000047882 */ /* 0x000fe20000000000 */
[----:B------:R-:W-:Y:S01]  /*03f0*/  NOP ;  /* 0x0000000000007918 */ /* 0x000fe20000000000 */
[----:B------:R-:W-:Y:S01]  /*0400*/  ISETP.NE.AND P2, PT, R11, RZ, PT ;  /* 0x000000ff0b00720c */ /* 0x000fe20003f45270 */
[----:B------:R-:W2:Y:S01]  /*0410*/  S2R R4, SR_CTAID.X ;  /* 0x0000000000047919 */ /* 0x000ea20000002500 */
[----:B------:R-:W-:Y:S01]  /*0420*/  NOP ;  /* 0x0000000000007918 */ /* 0x000fe20000000000 */
[----:B------:R-:W-:-:S02]  /*0430*/  LOP3.LUT R31, R0, 0x7f, RZ, 0xc0, !PT ;  /* 0x0000007f001f7812 */ /* 0x000fc400078ec0ff */
[----:B0-----:R-:W-:Y:S02]  /*0440*/  ISETP.NE.OR P0, PT, R3, RZ, !P0 ;  /* 0x000000ff0300720c */ /* 0x001fe40004705670 */
[----:B-----5:R-:W-:-:S04]  /*0450*/  ISETP.NE.AND P3, PT, R2, 0x1, PT ;  /* 0x000000010200780c */ /* 0x020fc80003f65270 */
[----:B------:R-:W-:Y:S02]  /*0460*/  P2R R3, PR, RZ, 0x8 ;  /* 0x00000008ff037803 */ /* 0x000fe40000000000 */
[----:B------:R-:W-:-:S04]  /*0470*/  LEA.HI R3, R8, R5, RZ, 0x2 ;  /* 0x0000000508037211 */ /* 0x000fc800078f10ff */
[----:B------:R-:W-:Y:S01]  /*0480*/  LOP3.LUT R10, R3, 0xfffffffc, RZ, 0xc0, !PT ;  /* 0xfffffffc030a7812 */ /* 0x000fe200078ec0ff */
[----:B------:R-:W-:Y:S01]  /*0490*/  VOTEU.ALL UP0, P0 ;  /* 0x00000000003f7886 */ /* 0x000fe20000000000 */
[----:B------:R-:W-:Y:S01]  /*04a0*/  VOTEU.ALL UP1, P0 ;  /* 0x00000000003f7886 */ /* 0x000fe20000020000 */
[----:B------:R-:W2:Y:S01]  /*04b0*/  @P3 LDC R17, c[0x0][0x10] ;  /* 0x00000400ff113b82 */ /* 0x000ea20000000800 */
[----:B-1----:R-:W-:Y:S02]  /*04c0*/  @P3 IMAD.MOV.U32 R8, RZ, RZ, R6 ;  /* 0x000000ffff083224 */ /* 0x002fe400078e0006 */
[----:B------:R-:W-:Y:S01]  /*04d0*/  @!UP0 UMOV UR6, 0x400 ;  /* 0x0000040000068882 */ /* 0x000fe20000000000 */
[----:B------:R-:W-:-:S04]  /*04e0*/  @!UP0 UIADD3 UR4, -UR4, 0x100000, URZ ;  /* 0x0010000004048890 */ /* 0x000fc8000fffe13f */
[----:B------:R-:W-:Y:S02]  /*04f0*/  @!UP0 USHF.L.U32 UR5, UR4, 0xb, URZ ;  /* 0x0000000b04058899 */ /* 0x000fe4000800063f */
[----:B------:R-:W-:Y:S01]  /*0500*/  @!UP0 USHF.L.U32 UR4, UR4, 0x1, URZ ;  /* 0x0000000104048899 */ /* 0x000fe2000800063f */
[----:B------:R-:W-:Y:S02]  /*0510*/  IMAD.IADD R3, R5, 0x1, -R10 ;  /* 0x0000000105037824 */ /* 0x000fe400078e0a0a */
[----:B------:R-:W-:Y:S01]  /*0520*/  @P3 IMAD.MOV.U32 R9, RZ, RZ, RZ ;  /* 0x000000ffff093224 */ /* 0x000fe200078e00ff */
[----:B------:R-:W0:Y:S01]  /*0530*/  @!UP0 S2UR UR7, SR_CgaCtaId ;  /* 0x00000000000789c3 */ /* 0x000e220000008800 */
[----:B------:R-:W-:Y:S01]  /*0540*/  IMAD.MOV.U32 R5, RZ, RZ, RZ ;  /* 0x000000ffff057224 */ /* 0x000fe200078e00ff */
[----:B------:R-:W-:-:S06]  /*0550*/  ISETP.NE.AND P1, PT, R3, 0x3, PT ;  /* 0x000000030300780c */ /* 0x000fcc0003f25270 */
[----:B------:R-:W1:Y:S01]  /*0560*/  @!P3 LDC R13, c[0x0][0xc] ;  /* 0x00000300ff0dbb82 */ /* 0x000e620000000800 */
[----:B--2---:R-:W-:Y:S01]  /*0570*/  @P3 IMAD.WIDE.U32 R16, R4, R17, R8 ;  /* 0x0000001104103225 */ /* 0x004fe200078e0008 */
[----:B0-----:R-:W-:Y:S01]  /*0580*/  @!UP0 ULEA UR8, UR7, UR6, 0x18 ;  /* 0x0000000607088291 */ /* 0x001fe2000f8ec03f */
[----:B------:R-:W-:Y:S02]  /*0590*/  VOTEU.ALL UP0, P0 ;  /* 0x00000000003f7886 */ /* 0x000fe40000000000 */
[----:B------:R-:W-:Y:S01]  /*05a0*/  ULDC UR6, c[0x0][0xc] ;  /* 0x0000030000067ab9 */ /* 0x000fe20000000800 */
[----:B------:R-:W-:Y:S01]  /*05b0*/  ISETP.EQ.OR P0, PT, R3, RZ, !P1 ;  /* 0x000000ff0300720c */ /* 0x000fe20004f02670 */
[----:B------:R-:W-:-:S03]  /*05c0*/  ULDC UR7, c[0x0][0x10] ;  /* 0x0000040000077ab9 */ /* 0x000fc60000000800 */
[C---:B------:R-:W-:Y:S01]  /*05d0*/  ISETP.EQ.AND P0, PT, R11.reuse, RZ, P0 ;  /* 0x000000ff0b00720c */ /* 0x040fe20000702270 */
[----:B------:R-:W-:Y:S02]  /*05e0*/  VIADD R11, R11, 0xffffffff ;  /* 0xffffffff0b0b7836 */ /* 0x000fe40000000000 */
[----:B-1----:R-:W-:Y:S01]  /*05f0*/  @!P3 IMAD.WIDE.U32 R8, R13, R6, R4 ;  /* 0x000000060d08b225 */ /* 0x002fe200078e0004 */
[----:B------:R-:W0:Y:S02]  /*0600*/  FENCE.VIEW.ASYNC.S ;  /* 0x00000000000073c6 */ /* 0x000e240000000000 */
[----:B0-----:R-:W3:Y:S01]  /*0610*/  @!UP0 SYNCS.EXCH.64 URZ, [UR8+0xa0], UR4 ;  /* 0x0000a004083f85b2 */ /* 0x001ee20008000100 */
[----:B------:R-:W-:Y:S01]  /*0620*/  SEL R18, RZ, 0x1, !P0 ;  /* 0x00000001ff127807 */ /* 0x000fe20004000000 */
[----:B------:R-:W-:Y:S01]  /*0630*/  @P3 IMAD.MOV.U32 R13, RZ, RZ, RZ ;  /* 0x000000ffff0d3224 */ /* 0x000fe200078e00ff */
[----:B------:R-:W-:Y:S01]  /*0640*/  ISETP.GE.U32.AND P1, PT, R11, 0x2, PT ;  /* 0x000000020b00780c */ /* 0x000fe20003f26070 */
[----:B------:R-:W-:-:S02]  /*0650*/  @!P3 IMAD.MOV.U32 R16, RZ, RZ, R8 ;  /* 0x000000ffff10b224 */ /* 0x000fc400078e0008 */
[----:B------:R-:W-:Y:S01]  /*0660*/  @P3 IMAD.IADD R17, R17, 0x1, R13 ;  /* 0x0000000111113824 */ /* 0x000fe200078e020d */
[----:B------:R-:W-:Y:S01]  /*0670*/  SEL R18, R18, 0x2, P1 ;  /* 0x0000000212127807 */ /* 0x000fe20000800000 */
[----:B------:R-:W-:Y:S01]  /*0680*/  @!P3 IMAD.MOV.U32 R17, RZ, RZ, R9 ;  /* 0x000000ffff11b224 */ /* 0x000fe200078e0009 */
[----:B------:R0:W3:Y:S01]  /*0690*/  @!UP1 SYNCS.EXCH.64 URZ, [UR8+0xa8], UR4 ;  /* 0x0000a804083f95b2 */ /* 0x0000e20008000100 */
[----:B------:R-:W-:Y:S01]  /*06a0*/  NOP ;  /* 0x0000000000007918 */ /* 0x000fe20000000000 */
[----:B0-----:R-:W-:-:S03]  /*06b0*/  UIMAD.WIDE.U32 UR4, UR6, UR7, URZ ;  /* 0x00000007060472a5 */ /* 0x001fc6000f8e003f */
[----:B------:R-:W-:Y:S02]  /*06c0*/  ULDC UR6, c[0x0][0x14] ;  /* 0x0000050000067ab9 */ /* 0x000fe40000000800 */
[----:B------:R-:W-:Y:S02]  /*06d0*/  UIMAD.WIDE.U32 UR38, UR4, UR6, URZ ;  /* 0x00000006042672a5 */ /* 0x000fe4000f8e003f */
[----:B------:R-:W-:-:S04]  /*06e0*/  UIMAD UR42, UR5, UR6, URZ ;  /* 0x00000006052a72a4 */ /* 0x000fc8000f8e023f */
[----:B------:R-:W-:Y:S01]  /*06f0*/  UIADD3 UR42, UR39, UR42, URZ ;  /* 0x0000002a272a7290 */ /* 0x000fe2000fffe03f */
[----:B---34-:R-:W-:Y:S06]  /*0700*/  BAR.SYNC.DEFER_BLOCKING 0x0 ;  /* 0x0000000000007b1d */ /* 0x018fec0000010000 */
[----:B------:R-:W-:Y:S05]  /*0710*/  @!P2 BRA `(.L_x_4) ;  /* 0x000000780074a947 */ /* 0x000fea0003800000 */
[----:B------:R-:W-:-:S13]  /*0720*/  ISETP.GT.U32.AND P0, PT, R11, 0x1, PT ;  /* 0x000000010b00780c */ /* 0x000fda0003f04070 */
[----:B------:R-:W-:Y:S05]  /*0730*/  @P0 EXIT ;  /* 0x000000000000094d */ /* 0x000fea0003800000 */
[----:B------:R-:W-:Y:S01]  /*0740*/  ULDC.64 UR4, c[0x0][0x850] ;  /* 0x0002140000047ab9 */ /* 0x000fe20000000a00 */
[----:B------:R-:W-:Y:S01]  /*0750*/  PRMT R3, RZ, 0x7610, R3 ;  /* 0x00007610ff037816 */ /* 0x000fe20000000003 */
[----:B------:R-:W-:Y:S01]  /*0760*/  IMAD.MOV.U32 R23, RZ, RZ, -0x1 ;  /* 0xffffffffff177424 */ /* 0x000fe200078e00ff */
[----:B------:R-:W-:Y:S01]  /*0770*/  ISETP.GE.U32.AND P0, PT, R16, UR4, PT ;  /* 0x0000000410007c0c */ /* 0x000fe2000bf06070 */
[----:B------:R-:W-:Y:S02]  /*0780*/  IMAD.MOV.U32 R90, RZ, RZ, -0x1 ;  /* 0xffffffffff5a7424 */ /* 0x000fe400078e00ff */
[----:B------:R-:W-:Y:S01]  /*0790*/  IMAD.MOV.U32 R22, RZ, RZ, -0x1 ;  /* 0xffffffffff167424 */ /* 0x000fe200078e00ff */
[----:B------:R-:W-:-:S13]  /*07a0*/  ISETP.GE.U32.AND.EX P0, PT, R17, UR5, PT, P0 ;  /* 0x0000000511007c0c */ /* 0x000fda000bf06100 */
[----:B------:R-:W-:Y:S05]  /*07b0*/  @P0 BRA `(.L_x_5) ;  /* 0x0000000400580947 */ /* 0x000fea0003800000 */
[----:B------:R-:W0:Y:S01]  /*07c0*/  LDC.64 R20, c[0x0][0x828] ;  /* 0x00020a00ff147b82 */ /* 0x000e220000000a00 */
[----:B------:R-:W-:Y:S02]  /*07d0*/  IMAD.MOV.U32 R8, RZ, RZ, R16 ;  /* 0x000000ffff087224 */ /* 0x000fe400078e0010 */
[----:B------:R-:W-:-:S05]  /*07e0*/  IMAD.MOV.U32 R9, RZ, RZ, R17 ;  /* 0x000000ffff097224 */ /* 0x000fca00078e0011 */
[----:B------:R-:W1:Y:S08]  /*07f0*/  LDC R14, c[0x0][0x830] ;  /* 0x00020c00ff0e7b82 */ /* 0x000e700000000800 */
[----:B------:R-:W2:Y:S01]  /*0800*/  LDC.64 R22, c[0x0][0x820] ;  /* 0x00020800ff167b82 */ /* 0x000ea20000000a00 */
[----:B0-----:R-:W-:-:S04]  /*0810*/  ISETP.NE.U32.AND P0, PT, R20, RZ, PT ;  /* 0x000000ff1400720c */ /* 0x001fc80003f05070 */
[----:B------:R-:W-:-:S13]  /*0820*/  ISETP.NE.AND.EX P0, PT, R21, RZ, PT, P0 ;  /* 0x000000ff1500720c */ /* 0x000fda0003f05300 */
[----:B-12---:R-:W-:Y:S05]  /*0830*/  @!P0 BRA `(.L_x_6) ;  /* 0x0000000000288947 */ /* 0x006fea0003800000 */
[----:B------:R-:W0:Y:S02]  /*0840*/  LDC R3, c[0x0][0x834] ;  /* 0x00020d00ff037b82 */ /* 0x000e240000000800 */
[----:B0-----:R-:W-:-:S05]  /*0850*/  IADD3 R3, P0, R16, R3, RZ ;  /* 0x0000000310037210 */ /* 0x001fca0007f1e0ff */
[----:B------:R-:W-:-:S04]  /*0860*/  IMAD.X R15, RZ, RZ, R17, P0 ;  /* 0x000000ffff0f7224 */ /* 0x000fc800000e0611 */
[----:B------:R-:W-:-:S04]  /*0870*/  IMAD.WIDE.U32 R8, R15, R20, RZ ;  /* 0x000000140f087225 */ /* 0x000fc800078e00ff */
[----:B------:R-:W-:-:S04]  /*0880*/  IMAD.WIDE.U32 R10, P0, R3, R21, R8 ;  /* 0x00000015030a7225 */ /* 0x000fc80007800008 */
[----:B------:R-:W-:-:S04]  /*0890*/  IMAD.WIDE.U32 R8, R3, R20, RZ ;  /* 0x0000001403087225 */ /* 0x000fc800078e00ff */
[----:B------:R-:W-:Y:S01]  /*08a0*/  IMAD.X R13, RZ, RZ, RZ, P0 ;  /* 0x000000ffff0d7224 */ /* 0x000fe200000e06ff */
[----:B------:R-:W-:Y:S01]  /*08b0*/  IADD3 RZ, P0, R9, R10, RZ ;  /* 0x0000000a09ff7210 */ /* 0x000fe20007f1e0ff */
[----:B------:R-:W-:-:S04]  /*08c0*/  IMAD.MOV.U32 R12, RZ, RZ, R11 ;  /* 0x000000ffff0c7224 */ /* 0x000fc800078e000b */
[----:B------:R-:W-:-:S08]  /*08d0*/  IMAD.WIDE.U32.X R8, R15, R21, R12, P0 ;  /* 0x000000150f087225 */ /* 0x000fd000000e040c */
.L_x_6:
[-CC-:B------:R-:W-:Y:S01]  /*08e0*/  SHF.R.U64 R28, R8, R14.reuse, R9.reuse ;  /* 0x0000000e081c7219 */ /* 0x180fe20000001209 */
[----:B------:R-:W0:Y:S01]  /*08f0*/  LDC R12, c[0x0][0x818] ;  /* 0x00020600ff0c7b82 */ /* 0x000e220000000800 */
[----:B------:R-:W-:Y:S01]  /*0900*/  SHF.R.U32.HI R5, RZ, R14, R9 ;  /* 0x0000000eff057219 */ /* 0x000fe20000011609 */
[----:B------:R-:W-:Y:S01]  /*0910*/  ULDC UR4, c[0x0][0x150] ;  /* 0x0000540000047ab9 */ /* 0x000fe20000000800 */
[----:B------:R-:W-:Y:S02]  /*0920*/  IADD3 R11, P0, RZ, -R28, RZ ;  /* 0x8000001cff0b7210 */ /* 0x000fe40007f1e0ff */
[----:B------:R-:W-:-:S03]  /*0930*/  I2FP.F32.U32 R3, R4 ;  /* 0x0000000400037245 */ /* 0x000fc60000201000 */
[----:B------:R-:W1:Y:S01]  /*0940*/  LDC.64 R24, c[0x0][0x840] ;  /* 0x00021000ff187b82 */ /* 0x000e620000000a00 */
[----:B------:R-:W-:Y:S02]  /*0950*/  IMAD.X R13, RZ, RZ, ~R5, P0 ;  /* 0x000000ffff0d7224 */ /* 0x000fe400000e0e05 */
[----:B------:R-:W-:Y:S01]  /*0960*/  FMUL R3, R3, UR4 ;  /* 0x0000000403037c20 */ /* 0x000fe20008400000 */
[----:B------:R-:W-:Y:S01]  /*0970*/  IMAD.WIDE.U32 R8, R11, R22, R16 ;  /* 0x000000160b087225 */ /* 0x000fe200078e0010 */
[----:B------:R-:W-:-:S03]  /*0980*/  ULDC UR4, c[0x0][0x154] ;  /* 0x0000550000047ab9 */ /* 0x000fc60000000800 */
[----:B------:R-:W-:Y:S01]  /*0990*/  IMAD R10, R13, R22, RZ ;  /* 0x000000160d0a7224 */ /* 0x000fe200078e02ff */
[----:B------:R-:W2:Y:S01]  /*09a0*/  LDC R5, c[0x0][0x144] ;  /* 0x00005100ff057b82 */ /* 0x000ea20000000800 */
[----:B------:R-:W3:Y:S02]  /*09b0*/  F2I.U32.TRUNC.NTZ R3, R3 ;  /* 0x0000000300037305 */ /* 0x000ee4000020f000 */
[----:B------:R-:W-:-:S04]  /*09c0*/  IMAD R11, R11, R23, R10 ;  /* 0x000000170b0b7224 */ /* 0x000fc800078e020a */
[----:B------:R-:W-:Y:S01]  /*09d0*/  IMAD.IADD R9, R9, 0x1, R11 ;  /* 0x0000000109097824 */ /* 0x000fe200078e020b */
[----:B------:R-:W4:Y:S01]  /*09e0*/  LDC R14, c[0x0][0x808] ;  /* 0x00020200ff0e7b82 */ /* 0x000f220000000800 */
[----:B------:R-:W-:-:S03]  /*09f0*/  IMAD.MOV.U32 R11, RZ, RZ, -0x1 ;  /* 0xffffffffff0b7424 */ /* 0x000fc600078e00ff */
[----:B0-----:R-:W-:Y:S02]  /*0a00*/  SHF.R.U64 R20, R8, R12, R9 ;  /* 0x0000000c08147219 */ /* 0x001fe40000001209 */
[----:B------:R-:W-:Y:S02]  /*0a10*/  I2FP.F32.U32 R8, R6 ;  /* 0x0000000600087245 */ /* 0x000fe40000201000 */
[----:B------:R-:W0:Y:S01]  /*0a20*/  LDC R22, c[0x0][0x858] ;  /* 0x00021600ff167b82 */ /* 0x000e220000000800 */
[----:B-1----:R-:W-:Y:S01]  /*0a30*/  ISETP.NE.U32.AND P0, PT, R24, RZ, PT ;  /* 0x000000ff1800720c */ /* 0x002fe20003f05070 */
[----:B---3--:R-:W-:Y:S01]  /*0a40*/  IMAD.MOV R10, RZ, RZ, -R3 ;  /* 0x000000ffff0a7224 */ /* 0x008fe200078e0a03 */
[----:B------:R-:W-:Y:S01]  /*0a50*/  SHF.R.U32.HI R9, RZ, R12, R9 ;  /* 0x0000000cff097219 */ /* 0x000fe20000011609 */
[----:B------:R-:W-:Y:S01]  /*0a60*/  FMUL R8, R8, UR4 ;  /* 0x0000000408087c20 */ /* 0x000fe20008400000 */
[----:B------:R-:W-:-:S03]  /*0a70*/  ISETP.NE.AND.EX P0, PT, R25, RZ, PT, P0 ;  /* 0x000000ff1900720c */ /* 0x000fc60003f05300 */
[----:B------:R-:W1:Y:S01]  /*0a80*/  LDC R15, c[0x0][0x148] ;  /* 0x00005200ff0f7b82 */ /* 0x000e620000000800 */
[----:B--2---:R-:W-:-:S07]  /*0a90*/  IMAD R3, R5, R10, R4 ;  /* 0x0000000a05037224 */ /* 0x004fce00078e0204 */
[----:B------:R-:W2:Y:S01]  /*0aa0*/  LDC R21, c[0x0][0x800] ;  /* 0x00020000ff157b82 */ /* 0x000ea20000000800 */
[-CC-:B----4-:R-:W-:Y:S02]  /*0ab0*/  SHF.R.U64 R30, R20, R14.reuse, R9.reuse ;  /* 0x0000000e141e7219 */ /* 0x190fe40000001209 */
[----:B------:R-:W-:Y:S01]  /*0ac0*/  SHF.R.U32.HI R5, RZ, R14, R9 ;  /* 0x0000000eff057219 */ /* 0x000fe20000011609 */
[----:B------:R-:W-:Y:S01]  /*0ad0*/  IMAD.MOV.U32 R9, RZ, RZ, 0x1 ;  /* 0x00000001ff097424 */ /* 0x000fe200078e00ff */
[----:B------:R3:W4:Y:S03]  /*0ae0*/  F2I.U32.TRUNC.NTZ R14, R8 ;  /* 0x00000008000e7305 */ /* 0x000726000020f000 */
[----:B------:R-:W1:Y:S01]  /*0af0*/  LDC R23, c[0x0][0x848] ;  /* 0x00021200ff177b82 */ /* 0x000e620000000800 */
[-C--:B0-----:R-:W-:Y:S02]  /*0b00*/  SHF.L.U32 R4, R11, R22.reuse, RZ ;  /* 0x000000160b047219 */ /* 0x081fe400000006ff */
[----:B------:R-:W-:-:S02]  /*0b10*/  SHF.R.U64 R32, R30, R22, R5 ;  /* 0x000000161e207219 */ /* 0x000fc40000001205 */
[----:B------:R-:W-:Y:S02]  /*0b20*/  LOP3.LUT R13, RZ, R4, RZ, 0x33, !PT ;  /* 0x00000004ff0d7212 */ /* 0x000fe400078e33ff */
[-C--:B------:R-:W-:Y:S01]  /*0b30*/  SHF.R.U32.HI R5, RZ, R22.reuse, R5 ;  /* 0x00000016ff057219 */ /* 0x080fe20000011605 */
[----:B------:R-:W0:Y:S01]  /*0b40*/  LDC R27, c[0x0][0x838] ;  /* 0x00020e00ff1b7b82 */ /* 0x000e220000000800 */
[----:B------:R-:W-:Y:S01]  /*0b50*/  SHF.L.U32 R12, R9, R22, RZ ;  /* 0x00000016090c7219 */ /* 0x000fe200000006ff */
[----:B------:R-:W-:-:S06]  /*0b60*/  IMAD.MOV.U32 R4, RZ, RZ, R32 ;  /* 0x000000ffff047224 */ /* 0x000fcc00078e0020 */
[----:B------:R-:W0:Y:S01]  /*0b70*/  LDC R26, c[0x0][0x810] ;  /* 0x00020400ff1a7b82 */ /* 0x000e220000000800 */
[----:B---34-:R-:W-:Y:S05]  /*0b80*/  @!P0 BRA `(.L_x_7) ;  /* 0x0000000000288947 */ /* 0x018fea0003800000 */
[----:B------:R-:W3:Y:S02]  /*0b90*/  LDC R11, c[0x0][0x84c] ;  /* 0x00021300ff0b7b82 */ /* 0x000ee40000000800 */
[----:B---3--:R-:W-:-:S05]  /*0ba0*/  IADD3 R11, P0, R32, R11, RZ ;  /* 0x0000000b200b7210 */ /* 0x008fca0007f1e0ff */
        /* <DEDUP_REMOVED lines=8> */
.L_x_7:
[----:B-1----:R-:W-:Y:S01]  /*0c30*/  SHF.R.U64 R4, R4, R23, R5 ;  /* 0x0000001704047219 */ /* 0x002fe20000001205 */
[----:B--2---:R-:W-:Y:S01]  /*0c40*/  VIADD R5, R21, 0xffffffff ;  /* 0xffffffff15057836 */ /* 0x004fe20000000000 */
[----:B------:R-:W-:Y:S01]  /*0c50*/  LOP3.LUT R13, R30, R13, RZ, 0xc0, !PT ;  /* 0x0000000d1e0d7212 */ /* 0x000fe200078ec0ff */
[----:B------:R-:W-:Y:S02]  /*0c60*/  IMAD.MOV R14, RZ, RZ, -R14 ;  /* 0x000000ffff0e7224 */ /* 0x000fe400078e0a0e */
[----:B------:R-:W-:Y:S01]  /*0c70*/  IMAD.MOV R8, RZ, RZ, -R4 ;  /* 0x000000ffff087224 */ /* 0x000fe200078e0a04 */
[----:B------:R-:W-:Y:S01]  /*0c80*/  LOP3.LUT R5, R20, R5, RZ, 0xc0, !PT ;  /* 0x0000000514057212 */ /* 0x000fe200078ec0ff */
[----:B------:R-:W-:Y:S02]  /*0c90*/  IMAD R12, R12, R4, R13 ;  /* 0x000000040c0c7224 */ /* 0x000fe400078e020d */
[----:B------:R-:W-:Y:S02]  /*0ca0*/  @P3 IMAD R3, R15, R14, R6 ;  /* 0x0000000e0f033224 */ /* 0x000fe400078e0206 */
[----:B0-----:R-:W-:-:S02]  /*0cb0*/  IMAD R4, R8, R27, R32 ;  /* 0x0000001b08047224 */ /* 0x001fc400078e0220 */
[----:B------:R-:W-:Y:S02]  /*0cc0*/  IMAD R23, R12, R26, R3 ;  /* 0x0000001a0c177224 */ /* 0x000fe400078e0203 */
[----:B------:R-:W-:Y:S02]  /*0cd0*/  IMAD R4, R4, R21, R5 ;  /* 0x0000001504047224 */ /* 0x000fe400078e0205 */
[----:B------:R-:W-:Y:S02]  /*0ce0*/  IMAD.MOV.U32 R3, RZ, RZ, 0x1 ;  /* 0x00000001ff037424 */ /* 0x000fe400078e00ff */
[----:B------:R-:W-:Y:S01]  /*0cf0*/  IMAD.MOV.U32 R22, RZ, RZ, R28 ;  /* 0x000000ffff167224 */ /* 0x000fe200078e001c */
[----:B------:R-:W-:Y:S02]  /*0d00*/  SEL R90, R4, R23, !P3 ;  /* 0x00000017045a7207 */ /* 0x000fe40005800000 */
[----:B------:R-:W-:-:S07]  /*0d10*/  SEL R23, R23, R4, !P3 ;  /* 0x0000000417177207 */ /* 0x000fce0005800000 */
.L_x_5:
[----:B------:R-:W-:-:S08]  /*0d20*/  NOP ;  /* 0x0000000000007918 */ /* 0x000fd00000000000 */
[----:B------:R-:W0:Y:S02]  /*0d30*/  USETMAXREG.TRY_ALLOC.CTAPOOL UP0, 0xe8 ;  /* 0x000000e8000079c8 */ /* 0x000e240008000600 */
[----:B0-----:R-:W-:-:S13]  /*0d40*/  PLOP3.LUT P0, PT, PT, PT, UP0, 0x80, 0x0 ;  /* 0x000000000000781c */ /* 0x001fda0003f0f008 */
[----:B------:R-:W-:Y:S05]  /*0d50*/  @!P0 BRA `(.L_x_5) ;  /* 0xfffffffc00f08947 */ /* 0x000fea000383ffff */
[----:B------:R-:W-:Y:S01]  /*0d60*/  ULDC.64 UR4, c[0x0][0x798] ;  /* 0x0001e60000047ab9 */ /* 0x000fe20000000a00 */
[----:B------:R-:W-:Y:S01]  /*0d70*/  ULDC.64 UR36, c[0x0][0x208] ;  /* 0x0000820000247ab9 */ /* 0x000fe20000000a00 */
[----:B------:R-:W-:-:S04]  /*0d80*/  ISETP.NE.U32.AND P0, PT, RZ, UR4, PT ;  /* 0x00000004ff007c0c */ /* 0x000fc8000bf05070 */
[----:B------:R-:W-:-:S13]  /*0d90*/  ISETP.NE.AND.EX P0, PT, RZ, UR5, PT, P0 ;  /* 0x00000005ff007c0c */ /* 0x000fda000bf05300 */
[----:B------:R-:W-:Y:S05]  /*0da0*/  @!P0 BRA `(.L_x_8) ;  /* 0x00000000001c8947 */ /* 0x000fea0003800000 */
[----:B------:R-:W0:Y:S02]  /*0db0*/  LDC.64 R4, c[0x0][0x798] ;  /* 0x0001e600ff047b82 */ /* 0x000e240000000a00 */
[----:B0-----:R-:W2:Y:S02]  /*0dc0*/  LDG.E.64 R4, desc[UR36][R4.64] ;  /* 0x0000002404047981 */ /* 0x001ea4000c1e1b00 */
[----:B--2---:R-:W-:-:S04]  /*0dd0*/  ISETP.NE.U32.AND P0, PT, R4, RZ, PT ;  /* 0x000000ff0400720c */ /* 0x004fc80003f05070 */
[----:B------:R-:W-:-:S13]  /*0de0*/  ISETP.NE.AND.EX P0, PT, R5, RZ, PT, P0 ;  /* 0x000000ff0500720c */ /* 0x000fda0003f05300 */
[----:B------:R-:W-:Y:S05]  /*0df0*/  @!P0 BRA `(.L_x_8) ;  /* 0x0000000000088947 */ /* 0x000fea0003800000 */
[----:B------:R0:W5:Y:S01]  /*0e00*/  LD.E R91, desc[UR36][R4.64] ;  /* 0x00000024045b7980 */ /* 0x000162000c101900 */
[----:B------:R-:W-:Y:S05]  /*0e10*/  BRA `(.L_x_9) ;  /* 0x0000000000247947 */ /* 0x000fea0003800000 */
.L_x_8:
[----:B------:R-:W-:Y:S02]  /*0e20*/  ULDC.64 UR4, c[0x0][0x788] ;  /* 0x0001e20000047ab9 */ /* 0x000fe40000000a00 */
[----:B------:R-:W-:-:S04]  /*0e30*/  ISETP.NE.U32.AND P0, PT, RZ, UR4, PT ;  /* 0x00000004ff007c0c */ /* 0x000fc8000bf05070 */
[----:B------:R-:W-:-:S13]  /*0e40*/  ISETP.NE.AND.EX P0, PT, RZ, UR5, PT, P0 ;  /* 0x00000005ff007c0c */ /* 0x000fda000bf05300 */
[----:B------:R-:W-:Y:S05]  /*0e50*/  @!P0 BRA `(.L_x_10) ;  /* 0x00000000000c8947 */ /* 0x000fea0003800000 */
[----:B------:R-:W0:Y:S02]  /*0e60*/  LDC.64 R4, c[0x0][0x788] ;  /* 0x0001e200ff047b82 */ /* 0x000e240000000a00 */
[----:B0-----:R1:W5:Y:S01]  /*0e70*/  LDG.E R91, desc[UR36][R4.64] ;  /* 0x00000024045b7981 */ /* 0x001362000c1e1900 */
[----:B------:R-:W-:Y:S05]  /*0e80*/  BRA `(.L_x_9) ;  /* 0x0000000000087947 */ /* 0x000fea0003800000 */
.L_x_10:
[----:B------:R-:W-:Y:S02]  /*0e90*/  ULDC UR4, c[0x0][0x780] ;  /* 0x0001e00000047ab9 */ /* 0x000fe40000000800 */
[----:B------:R-:W-:-:S07]  /*0ea0*/  IMAD.U32 R91, RZ, RZ, UR4 ;  /* 0x00000004ff5b7e24 */ /* 0x000fce000f8e00ff */
.L_x_9:
[----:B------:R-:W-:Y:S02]  /*0eb0*/  ULDC.64 UR4, c[0x0][0x7a0] ;  /* 0x0001e80000047ab9 */ /* 0x000fe40000000a00 */
[----:B------:R-:W-:-:S04]  /*0ec0*/  ISETP.NE.U32.AND P0, PT, RZ, UR4, PT ;  /* 0x00000004ff007c0c */ /* 0x000fc8000bf05070 */
[----:B------:R-:W-:-:S13]  /*0ed0*/  ISETP.NE.AND.EX P0, PT, RZ, UR5, PT, P0 ;  /* 0x00000005ff007c0c */ /* 0x000fda000bf05300 */
[----:B------:R-:W-:Y:S05]  /*0ee0*/  @!P0 BRA `(.L_x_11) ;  /* 0x00000000001c8947 */ /* 0x000fea0003800000 */
[----:B01----:R-:W0:Y:S02]  /*0ef0*/  LDC.64 R4, c[0x0][0x7a0] ;  /* 0x0001e800ff047b82 */ /* 0x003e240000000a00 */
[----:B0-----:R-:W2:Y:S02]  /*0f00*/  LDG.E.64 R4, desc[UR36][R4.64] ;  /* 0x0000002404047981 */ /* 0x001ea4000c1e1b00 */
[----:B--2---:R-:W-:-:S04]  /*0f10*/  ISETP.NE.U32.AND P0, PT, R4, RZ, PT ;  /* 0x000000ff0400720c */ /* 0x004fc80003f05070 */
[----:B------:R-:W-:-:S13]  /*0f20*/  ISETP.NE.AND.EX P0, PT, R5, RZ, PT, P0 ;  /* 0x000000ff0500720c */ /* 0x000fda0003f05300 */
[----:B------:R-:W-:Y:S05]  /*0f30*/  @!P0 BRA `(.L_x_11) ;  /* 0x0000000000088947 */ /* 0x000fea0003800000 */
[----:B------:R0:W5:Y:S01]  /*0f40*/  LD.E R92, desc[UR36][R4.64] ;  /* 0x00000024045c7980 */ /* 0x000162000c101900 */
[----:B------:R-:W-:Y:S05]  /*0f50*/  BRA `(.L_x_12) ;  /* 0x0000000000247947 */ /* 0x000fea0003800000 */
.L_x_11:
[----:B------:R-:W-:Y:S02]  /*0f60*/  ULDC.64 UR4, c[0x0][0x790] ;  /* 0x0001e40000047ab9 */ /* 0x000fe40000000a00 */
[----:B------:R-:W-:-:S04]  /*0f70*/  ISETP.NE.U32.AND P0, PT, RZ, UR4, PT ;  /* 0x00000004ff007c0c */ /* 0x000fc8000bf05070 */
[----:B------:R-:W-:-:S13]  /*0f80*/  ISETP.NE.AND.EX P0, PT, RZ, UR5, PT, P0 ;  /* 0x00000005ff007c0c */ /* 0x000fda000bf05300 */
[----:B------:R-:W-:Y:S05]  /*0f90*/  @!P0 BRA `(.L_x_13) ;  /* 0x00000000000c8947 */ /* 0x000fea0003800000 */
[----:B------:R-:W2:Y:S02]  /*0fa0*/  LDC.64 R92, c[0x0][0x790] ;  /* 0x0001e400ff5c7b82 */ /* 0x000ea40000000a00 */
[----:B--2---:R2:W5:Y:S01]  /*0fb0*/  LDG.E R92, desc[UR36][R92.64] ;  /* 0x000000245c5c7981 */ /* 0x004562000c1e1900 */
[----:B------:R-:W-:Y:S05]  /*0fc0*/  BRA `(.L_x_12) ;  /* 0x0000000000087947 */ /* 0x000fea0003800000 */
.L_x_13:
[----:B------:R-:W-:Y:S02]  /*0fd0*/  ULDC UR4, c[0x0][0x784] ;  /* 0x0001e10000047ab9 */ /* 0x000fe40000000800 */
[----:B------:R-:W-:-:S07]  /*0fe0*/  IMAD.U32 R92, RZ, RZ, UR4 ;  /* 0x00000004ff5c7e24 */ /* 0x000fce000f8e00ff */
.L_x_12:
[----:B------:R-:W-:-:S13]  /*0ff0*/  LOP3.LUT P0, RZ, R3, 0xff, RZ, 0xc0, !PT ;  /* 0x000000ff03ff7812 */ /* 0x000fda000780c0ff */
[----:B------:R-:W-:Y:S05]  /*1000*/  @!P0 EXIT ;  /* 0x000000000000894d */ /* 0x000fea0003800000 */
[----:B------:R-:W3:Y:S01]  /*1010*/  LDC R100, c[0x0][0x858] ;  /* 0x00021600ff647b82 */ /* 0x000ee20000000800 */
[----:B------:R-:W-:Y:S01]  /*1020*/  ULDC.64 UR4, c[0x0][0x288] ;  /* 0x0000a20000047ab9 */ /* 0x000fe20000000a00 */
[C---:B--2---:R-:W-:Y:S01]  /*1030*/  LOP3.LUT R93, R0.reuse, 0x3, RZ, 0xc0, !PT ;  /* 0x00000003005d7812 */ /* 0x044fe200078ec0ff */
[----:B01----:R-:W-:Y:S01]  /*1040*/  IMAD.U32 R4, RZ, RZ, UR4 ;  /* 0x00000004ff047e24 */ /* 0x003fe2000f8e00ff */
[----:B------:R-:W-:Y:S01]  /*1050*/  SHF.R.U32.HI R31, RZ, 0x5, R31 ;  /* 0x00000005ff1f7819 */ /* 0x000fe2000001161f */
[----:B------:R-:W-:Y:S01]  /*1060*/  IMAD.SHL.U32 R94, R0, 0x2, RZ ;  /* 0x00000002005e7824 */ /* 0x000fe200078e00ff */
[----:B------:R-:W-:Y:S01]  /*1070*/  LOP3.LUT R6, R7, 0x1, RZ, 0xc0, !PT ;  /* 0x0000000107067812 */ /* 0x000fe200078ec0ff */
[----:B------:R-:W-:Y:S01]  /*1080*/  IMAD R93, R93, -0x2, R4 ;  /* 0xfffffffe5d5d7824 */ /* 0x000fe200078e0204 */
[----:B------:R-:W0:Y:S01]  /*1090*/  LDC R103, c[0x0][0x800] ;  /* 0x00020000ff677b82 */ /* 0x000e220000000800 */
[----:B------:R-:W-:Y:S01]  /*10a0*/  SHF.R.U32.HI R5, RZ, 0x2, R0 ;  /* 0x00000002ff057819 */ /* 0x000fe20000011600 */
[----:B------:R-:W-:Y:S01]  /*10b0*/  IMAD.SHL.U32 R7, R7, 0x1000, RZ ;  /* 0x0000100007077824 */ /* 0x000fe200078e00ff */
[----:B------:R-:W-:Y:S01]  /*10c0*/  LOP3.LUT R4, R94, 0x6, RZ, 0xc0, !PT ;  /* 0x000000065e047812 */ /* 0x000fe200078ec0ff */
[----:B------:R-:W-:Y:S01]  /*10d0*/  IMAD.SHL.U32 R3, R0, 0x10, RZ ;  /* 0x0000001000037824 */ /* 0x000fe200078e00ff */
[----:B------:R-:W-:Y:S01]  /*10e0*/  LOP3.LUT R8, R5, 0x7, RZ, 0xc0, !PT ;  /* 0x0000000705087812 */ /* 0x000fe200078ec0ff */
[----:B------:R-:W-:Y:S01]  /*10f0*/  IMAD.SHL.U32 R9, R6, 0x40, RZ ;  /* 0x0000004006097824 */ /* 0x000fe200078e00ff */
[----:B------:R-:W-:Y:S01]  /*1100*/  LOP3.LUT R7, R7, 0x1000, RZ, 0xc0, !PT ;  /* 0x0000100007077812 */ /* 0x000fe200078ec0ff */
[----:B------:R-:W-:Y:S01]  /*1110*/  IMAD R5, R31, 0x400, R4 ;  /* 0x000004001f057824 */ /* 0x000fe200078e0204 */
[----:B------:R-:W-:Y:S01]  /*1120*/  LOP3.LUT R4, R3, 0x40, RZ, 0xc0, !PT ;  /* 0x0000004003047812 */ /* 0x000fe200078ec0ff */
[----:B------:R-:W-:Y:S01]  /*1130*/  IMAD.SHL.U32 R31, R31, 0x10, RZ ;  /* 0x000000101f1f7824 */ /* 0x000fe200078e00ff */
[----:B------:R-:W-:Y:S01]  /*1140*/  UIADD3 UR4, UR5, 0x3f, URZ ;  /* 0x0000003f05047890 */ /* 0x000fe2000fffe03f */
[----:B------:R-:W-:Y:S01]  /*1150*/  LOP3.LUT R88, R9, 0x40, R8, 0xe2, !PT ;  /* 0x0000004009587812 */ /* 0x000fe200078ee208 */
[----:B------:R-:W-:Y:S01]  /*1160*/  IMAD.MOV.U32 R101, RZ, RZ, 0x10 ;  /* 0x00000010ff657424 */ /* 0x000fe200078e00ff */
[----:B------:R-:W-:Y:S01]  /*1170*/  IADD3 R4, R7, R5, R4 ;  /* 0x0000000507047210 */ /* 0x000fe20007ffe004 */
[----:B------:R-:W-:Y:S01]  /*1180*/  IMAD.MOV.U32 R5, RZ, RZ, -0x1 ;  /* 0xffffffffff057424 */ /* 0x000fe200078e00ff */
[-C--:B------:R-:W-:Y:S01]  /*1190*/  IADD3 R9, RZ, -R31.reuse, -R8 ;  /* 0x8000001fff097210 */ /* 0x080fe20007ffe808 */
[----:B------:R-:W-:Y:S01]  /*11a0*/  USHF.R.S32.HI UR5, URZ, 0x1f, UR4 ;  /* 0x0000001f3f057899 */ /* 0x000fe20008011404 */
[----:B------:R-:W-:Y:S01]  /*11b0*/  LOP3.LUT R3, R3, 0x180, RZ, 0xc0, !PT ;  /* 0x0000018003037812 */ /* 0x000fe200078ec0ff */
[----:B------:R-:W-:Y:S01]  /*11c0*/  IMAD.MOV.U32 R7, RZ, RZ, 0x1 ;  /* 0x00000001ff077424 */ /* 0x000fe200078e00ff */
[----:B------:R-:W-:Y:S01]  /*11d0*/  R2P PR, R0, 0x18 ;  /* 0x0000001800007804 */ /* 0x000fe20000000000 */
[----:B------:R-:W-:Y:S01]  /*11e0*/  ULEA.HI UR5, UR5, UR4, URZ, 0x6 ;  /* 0x0000000405057291 */ /* 0x000fe2000f8f303f */
[----:B------:R-:W-:Y:S01]  /*11f0*/  LOP3.LUT R3, R3, 0x30, R94, 0xf8, !PT ;  /* 0x0000003003037812 */ /* 0x000fe200078ef85e */
[----:B------:R-:W-:Y:S01]  /*1200*/  IMAD.MOV.U32 R102, RZ, RZ, 0x20 ;  /* 0x00000020ff667424 */ /* 0x000fe200078e00ff */
[-C--:B---3--:R-:W-:Y:S01]  /*1210*/  SHF.L.U32 R5, R5, R100.reuse, RZ ;  /* 0x0000006405057219 */ /* 0x088fe200000006ff */
[----:B------:R-:W-:Y:S01]  /*1220*/  IMAD R9, R6, -0x40, R9 ;  /* 0xffffffc006097824 */ /* 0x000fe200078e0209 */
[----:B------:R-:W-:Y:S01]  /*1230*/  LOP3.LUT R19, R0, 0x80, RZ, 0xc0, !PT ;  /* 0x0000008000137812 */ /* 0x000fe200078ec0ff */
[----:B------:R-:W-:Y:S01]  /*1240*/  ULDC UR4, c[0x0][0x284] ;  /* 0x0000a10000047ab9 */ /* 0x000fe20000000800 */
[----:B------:R-:W-:Y:S01]  /*1250*/  USHF.R.S32.HI UR43, URZ, 0x6, UR5 ;  /* 0x000000063f2b7899 */ /* 0x000fe20008011405 */
[----:B------:R-:W-:Y:S01]  /*1260*/  LOP3.LUT R88, R88, R31, RZ, 0xfc, !PT ;  /* 0x0000001f58587212 */ /* 0x000fe200078efcff */
[----:B------:R-:W-:Y:S01]  /*1270*/  IMAD.IADD R95, R3, 0x1, R4 ;  /* 0x00000001035f7824 */ /* 0x000fe200078e0204 */
[----:B------:R-:W-:Y:S01]  /*1280*/  SHF.L.U32 R100, R7, R100, RZ ;  /* 0x0000006407647219 */ /* 0x000fe200000006ff */
[----:B0-----:R-:W-:Y:S01]  /*1290*/  VIADD R103, R103, 0xffffffff ;  /* 0xffffffff67677836 */ /* 0x001fe20000000000 */
[----:B------:R-:W-:Y:S01]  /*12a0*/  SHF.R.U32.HI R19, RZ, 0x7, R19 ;  /* 0x00000007ff137819 */ /* 0x000fe20000011613 */
[----:B------:R-:W-:Y:S01]  /*12b0*/  VIADD R105, R9, UR4 ;  /* 0x0000000409697c36 */ /* 0x000fe20008000000 */
[----:B------:R-:W-:Y:S01]  /*12c0*/  SEL R101, R101, 0xfffffff0, !P3 ;  /* 0xfffffff065657807 */ /* 0x000fe20005800000 */
[----:B------:R-:W-:Y:S01]  /*12d0*/  IMAD.MOV.U32 R89, RZ, RZ, RZ ;  /* 0x000000ffff597224 */ /* 0x000fe200078e00ff */
[----:B------:R-:W-:Y:S01]  /*12e0*/  SEL R102, R102, 0xffffffe0, !P4 ;  /* 0xffffffe066667807 */ /* 0x000fe20006000000 */
[----:B------:R-:W-:Y:S01]  /*12f0*/  UIADD3 UR44, UR43, -0x1, URZ ;  /* 0xffffffff2b2c7890 */ /* 0x000fe2000fffe03f */
[----:B------:R-:W-:Y:S01]  /*1300*/  LOP3.LUT R104, RZ, R5, RZ, 0x33, !PT ;  /* 0x00000005ff687212 */ /* 0x000fe200078e33ff */
[----:B------:R-:W-:Y:S01]  /*1310*/  UMOV UR40, URZ ;  /* 0x0000003f00287c82 */ /* 0x000fe20008000000 */
[----:B------:R-:W-:-:S09]  /*1320*/  UMOV UR41, URZ ;  /* 0x0000003f00297c82 */ /* 0x000fd20008000000 */
.L_x_172:
[----:B------:R-:W0:Y:S01]  /*1330*/  S2R R3, SR_CgaCtaId ;  /* 0x0000000000037919 */ /* 0x000e220000008800 */
[----:B------:R-:W-:-:S04]  /*1340*/  MOV R0, 0x400 ;  /* 0x0000040000007802 */ /* 0x000fc80000000f00 */
[----:B0-----:R-:W-:-:S05]  /*1350*/  LEA R0, R3, R0, 0x18 ;  /* 0x0000000003007211 */ /* 0x001fca00078ec0ff */
[----:B------:R-:W-:-:S05]  /*1360*/  VIADD R0, R0, 0x800 ;  /* 0x0000080000007836 */ /* 0x000fca0000000000 */
[----:B------:R-:W-:-:S13]  /*1370*/  LOP3.LUT P0, RZ, R0, 0x1bf, RZ, 0xc0, !PT ;  /* 0x000001bf00ff7812 */ /* 0x000fda000780c0ff */
[----:B-1-34-:R-:W-:Y:S05]  /*1380*/  @!P0 BRA `(.L_x_14) ;  /* 0x0000000000408947 */ /* 0x01afea0003800000 */
[----:B------:R-:W-:Y:S01]  /*1390*/  MOV R0, 0x0 ;  /* 0x0000000000007802 */ /* 0x000fe20000000f00 */
[----:B------:R-:W-:Y:S01]  /*13a0*/  ULDC.64 UR4, c[0x4][0x70] ;  /* 0x01001c0000047ab9 */ /* 0x000fe20000000a00 */
[----:B------:R-:W-:Y:S01]  /*13b0*/  ULDC.64 UR6, c[0x4][0x8] ;  /* 0x0100020000067ab9 */ /* 0x000fe20000000a00 */
[----:B------:R-:W-:Y:S01]  /*13c0*/  IMAD.U32 R4, RZ, RZ, UR4 ;  /* 0x00000004ff047e24 */ /* 0x000fe2000f8e00ff */
[----:B------:R0:W1:Y:S01]  /*13d0*/  LDC.64 R14, c[0x4][R0] ;  /* 0x01000000000e7b82 */ /* 0x0000620000000a00 */
[----:B------:R-:W-:Y:S01]  /*13e0*/  IMAD.U32 R5, RZ, RZ, UR5 ;  /* 0x00000005ff057e24 */ /* 0x000fe2000f8e00ff */
[----:B------:R-:W-:Y:S01]  /*13f0*/  ULDC.64 UR4, c[0x4][0x78] ;  /* 0x01001e0000047ab9 */ /* 0x000fe20000000a00 */
[----:B------:R-:W-:Y:S02]  /*1400*/  IMAD.U32 R10, RZ, RZ, UR6 ;  /* 0x00000006ff0a7e24 */ /* 0x000fe4000f8e00ff */
[----:B------:R-:W-:Y:S02]  /*1410*/  IMAD.U32 R6, RZ, RZ, UR4 ;  /* 0x00000004ff067e24 */ /* 0x000fe4000f8e00ff */
[----:B------:R-:W-:-:S02]  /*1420*/  IMAD.U32 R7, RZ, RZ, UR5 ;  /* 0x00000005ff077e24 */ /* 0x000fc4000f8e00ff */
[----:B------:R-:W-:Y:S02]  /*1430*/  IMAD.U32 R11, RZ, RZ, UR7 ;  /* 0x00000007ff0b7e24 */ /* 0x000fe4000f8e00ff */
[----:B------:R-:W-:Y:S02]  /*1440*/  IMAD.MOV.U32 R8, RZ, RZ, 0x70 ;  /* 0x00000070ff087424 */ /* 0x000fe400078e00ff */
[----:B------:R-:W-:Y:S02]  /*1450*/  IMAD.MOV.U32 R12, RZ, RZ, 0x1 ;  /* 0x00000001ff0c7424 */ /* 0x000fe400078e00ff */
[----:B0-----:R-:W-:-:S07]  /*1460*/  IMAD.MOV.U32 R13, RZ, RZ, RZ ;  /* 0x000000ffff0d7224 */ /* 0x001fce00078e00ff */
[----:B------:R-:W-:-:S07]  /*1470*/  LEPC R20, `(.L_x_14) ;  /* 0x000000001014794e */ /* 0x000fce0000000000 */
[----:B-1---5:R-:W-:Y:S05]  /*1480*/  CALL.ABS.NOINC R14 ;  /* 0x000000000e007343 */ /* 0x022fea0003c00000 */
.L_x_14:
[----:B------:R-:W-:Y:S01]  /*1490*/  UMOV UR4, 0xffffffff ;  /* 0xffffffff00047882 */ /* 0x000fe20000000000 */
[----:B------:R-:W-:-:S04]  /*14a0*/  LOP3.LUT R0, R18, 0x1, RZ, 0xfc, !PT ;  /* 0x0000000112007812 */ /* 0x000fc800078efcff */
[----:B------:R-:W-:Y:S01]  /*14b0*/  ISETP.NE.AND P0, PT, R0, 0x3, PT ;  /* 0x000000030000780c */ /* 0x000fe20003f05270 */
[----:B------:R-:W-:-:S12]  /*14c0*/  BRA.DIV UR4, `(.L_x_15) ;  /* 0x0000008604e87947 */ /* 0x000fd8000b800000 */
.L_x_208:
[----:B------:R-:W-:Y:S05]  /*14d0*/  @!P0 BRA `(.L_x_16) ;  /* 0x0000000000048947 */ /* 0x000fea0003800000 */
[----:B------:R-:W-:Y:S01]  /*14e0*/  BPT.TRAP 0x1 ;  /* 0x000000040000795c */ /* 0x000fe20000300000 */
.L_x_16:
[----:B------:R-:W0:Y:S01]  /*14f0*/  S2UR UR5, SR_CgaCtaId ;  /* 0x00000000000579c3 */ /* 0x000e220000008800 */
[----:B------:R-:W-:Y:S01]  /*1500*/  UMOV UR4, 0x400 ;  /* 0x0000040000047882 */ /* 0x000fe20000000000 */
[----:B------:R-:W-:Y:S02]  /*1510*/  IMAD.U32 R3, RZ, RZ, UR40 ;  /* 0x00000028ff037e24 */ /* 0x000fe4000f8e00ff */
[----:B------:R-:W-:-:S03]  /*1520*/  IMAD.U32 R5, RZ, RZ, UR41 ;  /* 0x00000029ff057e24 */ /* 0x000fc6000f8e00ff */
[----:B------:R-:W-:Y:S01]  /*1530*/  SHF.L.U32 R3, R3, 0x1f, RZ ;  /* 0x0000001f03037819 */ /* 0x000fe200000006ff */
[----:B0-----:R-:W-:-:S06]  /*1540*/  ULEA UR4, UR5, UR4, 0x18 ;  /* 0x0000000405047291 */ /* 0x001fcc000f8ec03f */
[----:B------:R-:W-:-:S04]  /*1550*/  IMAD.U32 R0, RZ, RZ, UR4 ;  /* 0x00000004ff007e24 */ /* 0x000fc8000f8e00ff */
[----:B------:R-:W-:-:S04]  /*1560*/  IMAD R4, R5, 0x8, R0 ;  /* 0x0000000805047824 */ /* 0x000fc800078e0200 */
[----:B------:R0:W1:Y:S01]  /*1570*/  SYNCS.PHASECHK.TRANS64.TRYWAIT P1, [R4+URZ], R3 ;  /* 0x00000003040075a7 */ /* 0x000062000802017f */
[----:B------:R-:W-:Y:S05]  /*1580*/  @!P0 BRA `(.L_x_17) ;  /* 0x0000000000048947 */ /* 0x000fea0003800000 */
[----:B------:R-:W-:Y:S01]  /*1590*/  BPT.TRAP 0x1 ;  /* 0x000000040000795c */ /* 0x000fe20000300000 */
.L_x_17:
[----:B-1----:R-:W-:Y:S05]  /*15a0*/  @P1 BRA `(.L_x_18) ;  /* 0x0000000000081947 */ /* 0x002fea0003800000 */
[----:B------:R-:W1:Y:S02]  /*15b0*/  SYNCS.PHASECHK.TRANS64.TRYWAIT P1, [R4+URZ], R3 ;  /* 0x00000003040075a7 */ /* 0x000e64000802017f */
[----:B-1----:R-:W-:Y:S05]  /*15c0*/  @!P1 BRA `(.L_x_19) ;  /* 0x0000008400c89947 */ /* 0x002fea0003800000 */
.L_x_18:
[----:B------:R-:W-:-:S04]  /*15d0*/  UIADD3 UR4, UR41, 0x1, URZ ;  /* 0x0000000129047890 */ /* 0x000fc8000fffe03f */
[----:B------:R-:W-:Y:S02]  /*15e0*/  UISETP.NE.AND UP0, UPT, UR4, 0x9, UPT ;  /* 0x000000090400788c */ /* 0x000fe4000bf05270 */
[----:B01----:R-:W-:Y:S02]  /*15f0*/  IMAD.U32 R4, RZ, RZ, UR4 ;  /* 0x00000004ff047e24 */ /* 0x003fe4000f8e00ff */
[----:B------:R-:W-:Y:S02]  /*1600*/  USEL UR4, URZ, 0x1, UP0 ;  /* 0x000000013f047887 */ /* 0x000fe40008000000 */
[----:B------:R-:W-:Y:S02]  /*1610*/  PLOP3.LUT P1, PT, PT, PT, UP0, 0x80, 0x0 ;  /* 0x000000000000781c */ /* 0x000fe40003f2f008 */
[----:B------:R-:W-:Y:S02]  /*1620*/  ULOP3.LUT UR4, UR40, UR4, URZ, 0x3c, !UPT ;  /* 0x0000000428047292 */ /* 0x000fe4000f8e3c3f */
[----:B------:R-:W-:-:S04]  /*1630*/  SEL R4, R4, RZ, P1 ;  /* 0x000000ff04047207 */ /* 0x000fc80000800000 */
[----:B------:R-:W-:Y:S01]  /*1640*/  IMAD.U32 R3, RZ, RZ, UR4 ;  /* 0x00000004ff037e24 */ /* 0x000fe2000f8e00ff */
[----:B------:R-:W-:Y:S06]  /*1650*/  @!P0 BRA `(.L_x_20) ;  /* 0x0000000000048947 */ /* 0x000fec0003800000 */
[----:B------:R-:W-:Y:S01]  /*1660*/  BPT.TRAP 0x1 ;  /* 0x000000040000795c */ /* 0x000fe20000300000 */
.L_x_20:
[----:B------:R-:W-:Y:S01]  /*1670*/  IMAD.U32 R6, RZ, RZ, UR41 ;  /* 0x00000029ff067e24 */ /* 0x000fe2000f8e00ff */
[----:B------:R-:W-:Y:S01]  /*1680*/  SHF.L.U32 R20, R3, 0x1f, RZ ;  /* 0x0000001f03147819 */ /* 0x000fe200000006ff */
[----:B------:R-:W-:Y:S01]  /*1690*/  IMAD R5, R4, 0x8, R0 ;  /* 0x0000000804057824 */ /* 0x000fe200078e0200 */
[----:B------:R-:W0:Y:S01]  /*16a0*/  LDC R21, c[0x0][0x28c] ;  /* 0x0000a300ff157b82 */ /* 0x000e220000000800 */
[----:B------:R-:W-:-:S04]  /*16b0*/  IMAD R7, R6, 0x2000, R95 ;  /* 0x0000200006077824 */ /* 0x000fc800078e025f */
[----:B------:R-:W-:Y:S01]  /*16c0*/  IMAD.IADD R7, R0, 0x1, R7 ;  /* 0x0000000100077824 */ /* 0x000fe200078e0207 */
[----:B------:R1:W2:Y:S03]  /*16d0*/  SYNCS.PHASECHK.TRANS64.TRYWAIT P1, [R5+URZ], R20 ;  /* 0x00000014050075a7 */ /* 0x0002a6000802017f */
[----:B------:R-:W-:Y:S01]  /*16e0*/  IMAD.IADD R14, R101, 0x1, R7 ;  /* 0x00000001650e7824 */ /* 0x000fe200078e0207 */
[----:B------:R1:W3:Y:S06]  /*16f0*/  LDS.U16 R6, [R7+0xa00] ;  /* 0x000a000007067984 */ /* 0x0002ec0000000400 */
[----:B------:R-:W-:Y:S05]  /*1700*/  WARPSYNC.ALL ;  /* 0x0000000000007948 */ /* 0x000fea0003800000 */
[----:B------:R-:W3:Y:S04]  /*1710*/  LDS.U16 R9, [R7+0x800] ;  /* 0x0008000007097984 */ /* 0x000ee80000000400 */
[----:B------:R-:W-:Y:S04]  /*1720*/  LDS.U16 R8, [R7+0xa08] ;  /* 0x000a080007087984 */ /* 0x000fe80000000400 */
[----:B------:R-:W4:Y:S01]  /*1730*/  LDS.U16 R11, [R7+0x808] ;  /* 0x00080800070b7984 */ /* 0x000f220000000400 */
[----:B0-----:R-:W-:-:S03]  /*1740*/  ISETP.GE.AND P2, PT, R21, 0x41, PT ;  /* 0x000000411500780c */ /* 0x001fc60003f46270 */
[----:B------:R-:W-:Y:S04]  /*1750*/  LDS.U16 R10, [R14+0xa00] ;  /* 0x000a00000e0a7984 */ /* 0x000fe80000000400 */
[----:B------:R-:W0:Y:S04]  /*1760*/  LDS.U16 R13, [R14+0x800] ;  /* 0x000800000e0d7984 */ /* 0x000e280000000400 */
[----:B------:R-:W-:Y:S04]  /*1770*/  LDS.U16 R12, [R14+0xa08] ;  /* 0x000a08000e0c7984 */ /* 0x000fe80000000400 */
[----:B------:R-:W1:Y:S01]  /*1780*/  LDS.U16 R15, [R14+0x808] ;  /* 0x000808000e0f7984 */ /* 0x000e620000000400 */
[----:B---3--:R-:W-:-:S04]  /*1790*/  PRMT R6, R9, 0x5410, R6 ;  /* 0x0000541009067816 */ /* 0x008fc80000000006 */
[-C--:B------:R-:W-:Y:S02]  /*17a0*/  F2FP.F16.E4M3.UNPACK_B R9, R6.reuse ;  /* 0x00000006ff09723e */ /* 0x080fe400020006ff */
[----:B------:R-:W-:Y:S02]  /*17b0*/  F2FP.F16.E4M3.UNPACK_B R6, R6.H1 ;  /* 0x00000006ff06723e */ /* 0x000fe400030006ff */
[----:B----4-:R-:W-:Y:S01]  /*17c0*/  PRMT R8, R11, 0x5410, R8 ;  /* 0x000054100b087816 */ /* 0x010fe20000000008 */
[--C-:B------:R-:W-:Y:S02]  /*17d0*/  HADD2.F32 R96, -RZ, R9.reuse.H0_H0 ;  /* 0x20000009ff607230 */ /* 0x100fe40000004100 */
[--C-:B------:R-:W-:Y:S01]  /*17e0*/  HADD2.F32 R97, -RZ, R6.reuse.H0_H0 ;  /* 0x20000006ff617230 */ /* 0x100fe20000004100 */
[-C--:B------:R-:W-:Y:S01]  /*17f0*/  F2FP.F16.E4M3.UNPACK_B R11, R8.reuse ;  /* 0x00000008ff0b723e */ /* 0x080fe200020006ff */
[----:B------:R-:W-:Y:S01]  /*1800*/  HADD2.F32 R9, -RZ, R9.H1_H1 ;  /* 0x30000009ff097230 */ /* 0x000fe20000004100 */
[----:B------:R-:W-:Y:S01]  /*1810*/  F2FP.F16.E4M3.UNPACK_B R8, R8.H1 ;  /* 0x00000008ff08723e */ /* 0x000fe200030006ff */
[----:B------:R-:W-:Y:S01]  /*1820*/  HADD2.F32 R6, -RZ, R6.H1_H1 ;  /* 0x30000006ff067230 */ /* 0x000fe20000004100 */
[----:B0-----:R-:W-:Y:S01]  /*1830*/  PRMT R10, R13, 0x5410, R10 ;  /* 0x000054100d0a7816 */ /* 0x001fe2000000000a */
[--C-:B------:R-:W-:Y:S01]  /*1840*/  HADD2.F32 R98, -RZ, R11.reuse.H0_H0 ;  /* 0x2000000bff627230 */ /* 0x100fe20000004100 */
[----:B------:R-:W-:Y:S01]  /*1850*/  F2FP.BF16.F32.PACK_AB R96, R9, R96 ;  /* 0x000000600960723e */ /* 0x000fe200000010ff */
[----:B------:R-:W-:Y:S01]  /*1860*/  HADD2.F32 R99, -RZ, R8.H0_H0 ;  /* 0x20000008ff637230 */ /* 0x000fe20000004100 */
[----:B------:R-:W-:Y:S01]  /*1870*/  F2FP.BF16.F32.PACK_AB R97, R6, R97 ;  /* 0x000000610661723e */ /* 0x000fe200000010ff */
[----:B------:R-:W-:-:S02]  /*1880*/  HADD2.F32 R11, -RZ, R11.H1_H1 ;  /* 0x3000000bff0b7230 */ /* 0x000fc40000004100 */
[----:B------:R-:W-:Y:S01]  /*1890*/  HADD2.F32 R8, -RZ, R8.H1_H1 ;  /* 0x30000008ff087230 */ /* 0x000fe20000004100 */
[----:B-1----:R-:W-:Y:S02]  /*18a0*/  PRMT R12, R15, 0x5410, R12 ;  /* 0x000054100f0c7816 */ /* 0x002fe4000000000c */
[----:B------:R-:W-:Y:S02]  /*18b0*/  F2FP.BF16.F32.PACK_AB R98, R11, R98 ;  /* 0x000000620b62723e */ /* 0x000fe400000010ff */
[----:B------:R-:W-:Y:S02]  /*18c0*/  F2FP.BF16.F32.PACK_AB R99, R8, R99 ;  /* 0x000000630863723e */ /* 0x000fe400000010ff */
[----:B------:R-:W-:Y:S02]  /*18d0*/  R2UR UR4, R0 ;  /* 0x00000000000472ca */ /* 0x000fe400000e0000 */
[----:B------:R-:W-:Y:S01]  /*18e0*/  WARPGROUP.ARRIVE ;  /* 0x00000000000079c5 */ /* 0x000fe20000000000 */
[----:B------:R-:W-:Y:S01]  /*18f0*/  UMOV UR7, 0x40000040 ;  /* 0x4000004000077882 */ /* 0x000fe20000000000 */
[-C--:B------:R-:W-:Y:S01]  /*1900*/  F2FP.F16.E4M3.UNPACK_B R6, R10.reuse ;  /* 0x0000000aff06723e */ /* 0x080fe200020006ff */
[----:B------:R-:W-:Y:S01]  /*1910*/  IMAD.IADD R14, R102, 0x1, R7 ;  /* 0x00000001660e7824 */ /* 0x000fe200078e0207 */
[----:B------:R-:W-:-:S02]  /*1920*/  F2FP.F16.E4M3.UNPACK_B R8, R10.H1 ;  /* 0x0000000aff08723e */ /* 0x000fc400030006ff */
[-C--:B------:R-:W-:Y:S01]  /*1930*/  F2FP.F16.E4M3.UNPACK_B R11, R12.reuse ;  /* 0x0000000cff0b723e */ /* 0x080fe200020006ff */
[--C-:B------:R-:W-:Y:S02]  /*1940*/  HADD2.F32 R108, -RZ, R6.reuse.H0_H0 ;  /* 0x20000006ff6c7230 */ /* 0x100fe40000004100 */
[----:B------:R-:W-:Y:S01]  /*1950*/  HADD2.F32 R9, -RZ, R6.H1_H1 ;  /* 0x30000006ff097230 */ /* 0x000fe20000004100 */
[----:B------:R-:W-:Y:S01]  /*1960*/  F2FP.F16.E4M3.UNPACK_B R6, R12.H1 ;  /* 0x0000000cff06723e */ /* 0x000fe200030006ff */
[----:B------:R-:W-:Y:S01]  /*1970*/  HADD2.F32 R109, -RZ, R8.H0_H0 ;  /* 0x20000008ff6d7230 */ /* 0x000fe20000004100 */
[----:B------:R-:W-:Y:S01]  /*1980*/  UIADD3 UR4, UR4, 0x12800, URZ ;  /* 0x0001280004047890 */ /* 0x000fe2000fffe03f */
[----:B------:R-:W-:Y:S01]  /*1990*/  HADD2.F32 R110, -RZ, R11.H0_H0 ;  /* 0x2000000bff6e7230 */ /* 0x000fe20000004100 */
[----:B------:R-:W-:Y:S01]  /*19a0*/  F2FP.BF16.F32.PACK_AB R108, R9, R108 ;  /* 0x0000006c096c723e */ /* 0x000fe200000010ff */
[----:B------:R-:W-:Y:S01]  /*19b0*/  HADD2.F32 R111, -RZ, R6.H0_H0 ;  /* 0x20000006ff6f7230 */ /* 0x000fe20000004100 */
[----:B------:R-:W-:Y:S01]  /*19c0*/  USHF.R.U32.HI UR4, URZ, 0x4, UR4 ;  /* 0x000000043f047899 */ /* 0x000fe20008011604 */
[----:B------:R-:W-:-:S02]  /*19d0*/  HADD2.F32 R8, -RZ, R8.H1_H1 ;  /* 0x30000008ff087230 */ /* 0x000fc40000004100 */
[----:B------:R-:W-:Y:S01]  /*19e0*/  HADD2.F32 R11, -RZ, R11.H1_H1 ;  /* 0x3000000bff0b7230 */ /* 0x000fe20000004100 */
[----:B------:R-:W-:Y:S01]  /*19f0*/  ULOP3.LUT UR4, UR4, 0x3fff, URZ, 0xc0, !UPT ;  /* 0x00003fff04047892 */ /* 0x000fe2000f8ec03f */
[----:B------:R-:W-:Y:S01]  /*1a00*/  HADD2.F32 R6, -RZ, R6.H1_H1 ;  /* 0x30000006ff067230 */ /* 0x000fe20000004100 */
[----:B------:R-:W-:Y:S02]  /*1a10*/  F2FP.BF16.F32.PACK_AB R109, R8, R109 ;  /* 0x0000006d086d723e */ /* 0x000fe400000010ff */
[----:B------:R-:W-:Y:S01]  /*1a20*/  ULOP3.LUT UR5, UR4, 0x10000, URZ, 0xfc, !UPT ;  /* 0x0001000004057892 */ /* 0x000fe2000f8efc3f */
[----:B------:R-:W-:Y:S02]  /*1a30*/  F2FP.BF16.F32.PACK_AB R110, R11, R110 ;  /* 0x0000006e0b6e723e */ /* 0x000fe400000010ff */
[----:B------:R-:W-:Y:S01]  /*1a40*/  F2FP.BF16.F32.PACK_AB R111, R6, R111 ;  /* 0x0000006f066f723e */ /* 0x000fe200000010ff */
[----:B------:R-:W-:-:S07]  /*1a50*/  ULEA UR4, UR41, UR5, 0xa ;  /* 0x0000000529047291 */ /* 0x000fce000f8e503f */
[----:B------:R-:W-:Y:S02]  /*1a60*/  UMOV UR6, UR4 ;  /* 0x0000000400067c82 */ /* 0x000fe40008000000 */
[----:B------:R-:W-:Y:S01]  /*1a70*/  HGMMA.64x128x16.F32.BF16 R24, R96, gdesc[UR4], RZ, !UPT, gsb0 ;  /* 0x01e0000460187df0 */ /* 0x000fe2000c0018ff */
[----:B------:R-:W-:Y:S01]  /*1a80*/  UIADD3 UR6, UR4, 0x2, URZ ;  /* 0x0000000204067890 */ /* 0x000fe2000fffe03f */
[----:B------:R-:W-:Y:S01]  /*1a90*/  UMOV UR7, 0x40000040 ;  /* 0x4000004000077882 */ /* 0x000fe20000000000 */
[----:B------:R-:W-:Y:S02]  /*1aa0*/  WARPGROUP.DEPBAR.LE gsb0, 0x0 ;  /* 0x00008000000079c5 */ /* 0x000fe40000010000 */
[----:B------:R-:W-:-:S07]  /*1ab0*/  WARPGROUP.ARRIVE ;  /* 0x00000000000079c5 */ /* 0x000fce0000000000 */
[----:B------:R-:W-:Y:S01]  /*1ac0*/  HGMMA.64x128x16.F32.BF16 R24, R108, gdesc[UR4], R24, gsb0 ;  /* 0x01e000046c187df0 */ /* 0x000fe20008001818 */
[----:B------:R-:W-:Y:S01]  /*1ad0*/  UIADD3 UR6, UR4, 0x4, URZ ;  /* 0x0000000404067890 */ /* 0x000fe2000fffe03f */
[----:B------:R-:W-:Y:S01]  /*1ae0*/  UMOV UR7, 0x40000040 ;  /* 0x4000004000077882 */ /* 0x000fe20000000000 */
[----:B------:R-:W-:Y:S01]  /*1af0*/  UIADD3 UR4, UR4, 0x6, URZ ;  /* 0x0000000604047890 */ /* 0x000fe2000fffe03f */
[----:B------:R-:W-:Y:S02]  /*1b00*/  WARPGROUP.DEPBAR.LE gsb0, 0x0 ;  /* 0x00008000000079c5 */ /* 0x000fe40000010000 */
[----:B------:R-:W-:Y:S04]  /*1b10*/  LDS.U16 R6, [R14+0xa00] ;  /* 0x000a00000e067984 */ /* 0x000fe80000000400 */
[----:B------:R-:W0:Y:S04]  /*1b20*/  LDS.U16 R7, [R14+0x800] ;  /* 0x000800000e077984 */ /* 0x000e280000000400 */
[----:B------:R-:W-:Y:S04]  /*1b30*/  LDS.U16 R8, [R14+0xa08] ;  /* 0x000a08000e087984 */ /* 0x000fe80000000400 */
[----:B------:R1:W3:Y:S02]  /*1b40*/  LDS.U16 R9, [R14+0x808] ;  /* 0x000808000e097984 */ /* 0x0002e40000000400 */
[----:B-1----:R-:W-:Y:S01]  /*1b50*/  IMAD.IADD R14, R101, 0x1, R14 ;  /* 0x00000001650e7824 */ /* 0x002fe200078e020e */
[----:B0-----:R-:W-:-:S04]  /*1b60*/  PRMT R6, R7, 0x5410, R6 ;  /* 0x0000541007067816 */ /* 0x001fc80000000006 */
[-C--:B------:R-:W-:Y:S02]  /*1b70*/  F2FP.F16.E4M3.UNPACK_B R7, R6.reuse ;  /* 0x00000006ff07723e */ /* 0x080fe400020006ff */
[----:B------:R-:W-:Y:S02]  /*1b80*/  F2FP.F16.E4M3.UNPACK_B R6, R6.H1 ;  /* 0x00000006ff06723e */ /* 0x000fe400030006ff */
[----:B---3--:R-:W-:Y:S01]  /*1b90*/  PRMT R8, R9, 0x5410, R8 ;  /* 0x0000541009087816 */ /* 0x008fe20000000008 */
[--C-:B------:R-:W-:Y:S02]  /*1ba0*/  HADD2.F32 R108, -RZ, R7.reuse.H0_H0 ;  /* 0x20000007ff6c7230 */ /* 0x100fe40000004100 */
[--C-:B------:R-:W-:Y:S01]  /*1bb0*/  HADD2.F32 R109, -RZ, R6.reuse.H0_H0 ;  /* 0x20000006ff6d7230 */ /* 0x100fe20000004100 */
[-C--:B------:R-:W-:Y:S01]  /*1bc0*/  F2FP.F16.E4M3.UNPACK_B R9, R8.reuse ;  /* 0x00000008ff09723e */ /* 0x080fe200020006ff */
[----:B------:R-:W-:Y:S01]  /*1bd0*/  HADD2.F32 R7, -RZ, R7.H1_H1 ;  /* 0x30000007ff077230 */ /* 0x000fe20000004100 */
[----:B------:R-:W-:Y:S01]  /*1be0*/  F2FP.F16.E4M3.UNPACK_B R8, R8.H1 ;  /* 0x00000008ff08723e */ /* 0x000fe200030006ff */
[----:B------:R-:W-:-:S02]  /*1bf0*/  HADD2.F32 R6, -RZ, R6.H1_H1 ;  /* 0x30000006ff067230 */ /* 0x000fc40000004100 */
[--C-:B------:R-:W-:Y:S01]  /*1c00*/  HADD2.F32 R110, -RZ, R9.reuse.H0_H0 ;  /* 0x20000009ff6e7230 */ /* 0x100fe20000004100 */
[----:B------:R-:W-:Y:S01]  /*1c10*/  F2FP.BF16.F32.PACK_AB R108, R7, R108 ;  /* 0x0000006c076c723e */ /* 0x000fe200000010ff */
[--C-:B------:R-:W-:Y:S01]  /*1c20*/  HADD2.F32 R111, -RZ, R8.reuse.H0_H0 ;  /* 0x20000008ff6f7230 */ /* 0x100fe20000004100 */
[----:B------:R-:W-:Y:S01]  /*1c30*/  F2FP.BF16.F32.PACK_AB R109, R6, R109 ;  /* 0x0000006d066d723e */ /* 0x000fe200000010ff */
[----:B------:R-:W-:Y:S02]  /*1c40*/  HADD2.F32 R9, -RZ, R9.H1_H1 ;  /* 0x30000009ff097230 */ /* 0x000fe40000004100 */
[----:B------:R-:W-:-:S03]  /*1c50*/  HADD2.F32 R8, -RZ, R8.H1_H1 ;  /* 0x30000008ff087230 */ /* 0x000fc60000004100 */
[----:B------:R-:W-:Y:S02]  /*1c60*/  F2FP.BF16.F32.PACK_AB R110, R9, R110 ;  /* 0x0000006e096e723e */ /* 0x000fe400000010ff */
[----:B------:R-:W-:-:S04]  /*1c70*/  F2FP.BF16.F32.PACK_AB R111, R8, R111 ;  /* 0x0000006f086f723e */ /* 0x000fc800000010ff */
[----:B------:R-:W-:-:S06]  /*1c80*/  WARPGROUP.ARRIVE ;  /* 0x00000000000079c5 */ /* 0x000fcc0000000000 */
[----:B------:R-:W-:Y:S01]  /*1c90*/  HGMMA.64x128x16.F32.BF16 R24, R108, gdesc[UR4], R24, gsb0 ;  /* 0x01e000046c187df0 */ /* 0x000fe20008001818 */
[----:B------:R-:W-:Y:S01]  /*1ca0*/  UMOV UR6, UR4 ;  /* 0x0000000400067c82 */ /* 0x000fe20008000000 */
[----:B------:R-:W-:Y:S01]  /*1cb0*/  UMOV UR7, 0x40000040 ;  /* 0x4000004000077882 */ /* 0x000fe20000000000 */
[----:B------:R-:W-:Y:S02]  /*1cc0*/  WARPGROUP.DEPBAR.LE gsb0, 0x0 ;  /* 0x00008000000079c5 */ /* 0x000fe40000010000 */
[----:B------:R-:W-:Y:S04]  /*1cd0*/  LDS.U16 R6, [R14+0xa00] ;  /* 0x000a00000e067984 */ /* 0x000fe80000000400 */
[----:B------:R-:W0:Y:S04]  /*1ce0*/  LDS.U16 R7, [R14+0x800] ;  /* 0x000800000e077984 */ /* 0x000e280000000400 */
[----:B------:R-:W-:Y:S04]  /*1cf0*/  LDS.U16 R8, [R14+0xa08] ;  /* 0x000a08000e087984 */ /* 0x000fe80000000400 */
[----:B------:R-:W1:Y:S01]  /*1d00*/  LDS.U16 R9, [R14+0x808] ;  /* 0x000808000e097984 */ /* 0x000e620000000400 */
[----:B0-----:R-:W-:-:S04]  /*1d10*/  PRMT R6, R7, 0x5410, R6 ;  /* 0x0000541007067816 */ /* 0x001fc80000000006 */
[-C--:B------:R-:W-:Y:S02]  /*1d20*/  F2FP.F16.E4M3.UNPACK_B R7, R6.reuse ;  /* 0x00000006ff07723e */ /* 0x080fe400020006ff */
[----:B------:R-:W-:Y:S02]  /*1d30*/  F2FP.F16.E4M3.UNPACK_B R6, R6.H1 ;  /* 0x00000006ff06723e */ /* 0x000fe400030006ff */
[----:B-1----:R-:W-:Y:S01]  /*1d40*/  PRMT R8, R9, 0x5410, R8 ;  /* 0x0000541009087816 */ /* 0x002fe20000000008 */
        /* <DEDUP_REMOVED lines=15> */
[----:B------:R-:W-:Y:S03]  /*1e40*/  HGMMA.64x128x16.F32.BF16 R24, R108, gdesc[UR4], R24, gsb0 ;  /* 0x01e000046c187df0 */ /* 0x000fe60008001818 */
[----:B------:R-:W-:Y:S02]  /*1e50*/  WARPGROUP.DEPBAR.LE gsb0, 0x0 ;  /* 0x00008000000079c5 */ /* 0x000fe40000010000 */
[----:B------:R-:W-:Y:S05]  /*1e60*/  @!P2 BRA `(.L_x_21) ;  /* 0x000000000090a947 */ /* 0x000fea0003800000 */
[----:B------:R-:W-:Y:S05]  /*1e70*/  @!P0 BRA `(.L_x_22) ;  /* 0x0000000000048947 */ /* 0x000fea0003800000 */
[----:B------:R-:W-:Y:S01]  /*1e80*/  BPT.TRAP 0x1 ;  /* 0x000000040000795c */ /* 0x000fe20000300000 */
.L_x_22:
[----:B------:R-:W-:-:S04]  /*1e90*/  IMAD R7, R4, 0x2000, R95 ;  /* 0x0000200004077824 */ /* 0x000fc800078e025f */
[----:B------:R-:W-:Y:S01]  /*1ea0*/  IMAD.IADD R6, R0, 0x1, R7 ;  /* 0x0000000100067824 */ /* 0x000fe200078e0207 */
[----:B--2---:R-:W-:Y:S06]  /*1eb0*/  @P1 BRA `(.L_x_23) ;  /* 0x0000000000081947 */ /* 0x004fec0003800000 */
[----:B------:R-:W0:Y:S02]  /*1ec0*/  SYNCS.PHASECHK.TRANS64.TRYWAIT P1, [R5+URZ], R20 ;  /* 0x00000014050075a7 */ /* 0x000e24000802017f */
[----:B0-----:R-:W-:Y:S05]  /*1ed0*/  @!P1 BRA `(.L_x_24) ;  /* 0x0000007c00989947 */ /* 0x001fea0003800000 */
.L_x_23:
[----:B0-----:R-:W-:Y:S01]  /*1ee0*/  LDS.U16 R5, [R6+0xa00] ;  /* 0x000a000006057984 */ /* 0x001fe20000000400 */
[----:B------:R-:W-:-:S03]  /*1ef0*/  IMAD.IADD R15, R101, 0x1, R6 ;  /* 0x00000001650f7824 */ /* 0x000fc600078e0206 */
[----:B------:R-:W0:Y:S04]  /*1f00*/  LDS.U16 R8, [R6+0x800] ;  /* 0x0008000006087984 */ /* 0x000e280000000400 */
[----:B------:R-:W-:Y:S04]  /*1f10*/  LDS.U16 R7, [R6+0xa08] ;  /* 0x000a080006077984 */ /* 0x000fe80000000400 */
[----:B------:R-:W1:Y:S04]  /*1f20*/  LDS.U16 R10, [R6+0x808] ;  /* 0x00080800060a7984 */ /* 0x000e680000000400 */
[----:B------:R-:W-:Y:S04]  /*1f30*/  LDS.U16 R9, [R15+0xa00] ;  /* 0x000a00000f097984 */ /* 0x000fe80000000400 */
[----:B------:R-:W2:Y:S04]  /*1f40*/  LDS.U16 R12, [R15+0x800] ;  /* 0x000800000f0c7984 */ /* 0x000ea80000000400 */
[----:B------:R-:W-:Y:S04]  /*1f50*/  LDS.U16 R11, [R15+0xa08] ;  /* 0x000a08000f0b7984 */ /* 0x000fe80000000400 */
[----:B------:R-:W3:Y:S01]  /*1f60*/  LDS.U16 R14, [R15+0x808] ;  /* 0x000808000f0e7984 */ /* 0x000ee20000000400 */
[----:B0-----:R-:W-:-:S04]  /*1f70*/  PRMT R5, R8, 0x5410, R5 ;  /* 0x0000541008057816 */ /* 0x001fc80000000005 */
[-C--:B------:R-:W-:Y:S02]  /*1f80*/  F2FP.F16.E4M3.UNPACK_B R8, R5.reuse ;  /* 0x00000005ff08723e */ /* 0x080fe400020006ff */
[----:B------:R-:W-:Y:S02]  /*1f90*/  F2FP.F16.E4M3.UNPACK_B R5, R5.H1 ;  /* 0x00000005ff05723e */ /* 0x000fe400030006ff */
[----:B-1----:R-:W-:Y:S01]  /*1fa0*/  PRMT R7, R10, 0x5410, R7 ;  /* 0x000054100a077816 */ /* 0x002fe20000000007 */
[--C-:B------:R-:W-:Y:S02]  /*1fb0*/  HADD2.F32 R96, -RZ, R8.reuse.H0_H0 ;  /* 0x20000008ff607230 */ /* 0x100fe40000004100 */
[----:B------:R-:W-:Y:S01]  /*1fc0*/  HADD2.F32 R13, -RZ, R8.H1_H1 ;  /* 0x30000008ff0d7230 */ /* 0x000fe20000004100 */
[-C--:B------:R-:W-:Y:S01]  /*1fd0*/  F2FP.F16.E4M3.UNPACK_B R10, R7.reuse ;  /* 0x00000007ff0a723e */ /* 0x080fe200020006ff */
[--C-:B------:R-:W-:Y:S01]  /*1fe0*/  HADD2.F32 R97, -RZ, R5.reuse.H0_H0 ;  /* 0x20000005ff617230 */ /* 0x100fe20000004100 */
[----:B------:R-:W-:Y:S01]  /*1ff0*/  F2FP.F16.E4M3.UNPACK_B R7, R7.H1 ;  /* 0x00000007ff07723e */ /* 0x000fe200030006ff */
[----:B------:R-:W-:Y:S01]  /*2000*/  HADD2.F32 R6, -RZ, R5.H1_H1 ;  /* 0x30000005ff067230 */ /* 0x000fe20000004100 */
[----:B------:R-:W-:Y:S01]  /*2010*/  F2FP.BF16.F32.PACK_AB R96, R13, R96 ;  /* 0x000000600d60723e */ /* 0x000fe200000010ff */
[----:B------:R-:W-:-:S02]  /*2020*/  HADD2.F32 R98, -RZ, R10.H0_H0 ;  /* 0x2000000aff627230 */ /* 0x000fc40000004100 */
[----:B------:R-:W-:Y:S01]  /*2030*/  HADD2.F32 R5, -RZ, R10.H1_H1 ;  /* 0x3000000aff057230 */ /* 0x000fe20000004100 */
[----:B--2---:R-:W-:Y:S01]  /*2040*/  PRMT R10, R12, 0x5410, R9 ;  /* 0x000054100c0a7816 */ /* 0x004fe20000000009 */
[--C-:B------:R-:W-:Y:S01]  /*2050*/  HADD2.F32 R99, -RZ, R7.reuse.H0_H0 ;  /* 0x20000007ff637230 */ /* 0x100fe20000004100 */
[----:B------:R-:W-:Y:S01]  /*2060*/  F2FP.BF16.F32.PACK_AB R97, R6, R97 ;  /* 0x000000610661723e */ /* 0x000fe200000010ff */
[----:B------:R-:W-:Y:S01]  /*2070*/  HADD2.F32 R8, -RZ, R7.H1_H1 ;  /* 0x30000007ff087230 */ /* 0x000fe20000004100 */
[----:B------:R-:W-:Y:S02]  /*2080*/  F2FP.BF16.F32.PACK_AB R98, R5, R98 ;  /* 0x000000620562723e */ /* 0x000fe400000010ff */
[----:B---3--:R-:W-:Y:S02]  /*2090*/  PRMT R12, R14, 0x5410, R11 ;  /* 0x000054100e0c7816 */ /* 0x008fe4000000000b */
[----:B------:R-:W-:-:S07]  /*20a0*/  F2FP.BF16.F32.PACK_AB R99, R8, R99 ;  /* 0x000000630863723e */ /* 0x000fce00000010ff */
.L_x_21:
[----:B--2---:R-:W-:-:S13]  /*20b0*/  ISETP.NE.AND P1, PT, RZ, UR44, PT ;  /* 0x0000002cff007c0c */ /* 0x004fda000bf25270 */
[----:B------:R-:W-:Y:S05]  /*20c0*/  @!P1 BRA `(.L_x_25) ;  /* 0x0000001000389947 */ /* 0x000fea0003800000 */
[----:B------:R-:W-:-:S13]  /*20d0*/  ISETP.GT.AND P1, PT, R21, 0x80, PT ;  /* 0x000000801500780c */ /* 0x000fda0003f24270 */
[----:B------:R-:W-:Y:S02]  /*20e0*/  @!P1 IMAD.SHL.U32 R8, R4, 0x2000, RZ ;  /* 0x0000200004089824 */ /* 0x000fe400078e00ff */
[----:B------:R-:W-:Y:S01]  /*20f0*/  @!P1 IMAD.U32 R5, RZ, RZ, UR41 ;  /* 0x00000029ff059e24 */ /* 0x000fe2000f8e00ff */
[----:B------:R-:W-:Y:S06]  /*2100*/  @!P1 BRA `(.L_x_26) ;  /* 0x0000000800949947 */ /* 0x000fec0003800000 */
[----:B------:R-:W-:Y:S02]  /*2110*/  IMAD.MOV.U32 R9, RZ, RZ, R4 ;  /* 0x000000ffff097224 */ /* 0x000fe400078e0004 */
[----:B------:R-:W-:Y:S02]  /*2120*/  IMAD.U32 R11, RZ, RZ, UR44 ;  /* 0x0000002cff0b7e24 */ /* 0x000fe4000f8e00ff */
[----:B------:R-:W-:-:S07]  /*2130*/  IMAD.U32 R5, RZ, RZ, UR41 ;  /* 0x00000029ff057e24 */ /* 0x000fce000f8e00ff */
.L_x_34:
[----:B------:R-:W-:Y:S01]  /*2140*/  IMAD.MOV.U32 R7, RZ, RZ, 0x40000040 ;  /* 0x40000040ff077424 */ /* 0x000fe200078e00ff */
[----:B------:R-:W-:Y:S01]  /*2150*/  LEA R6, R9, UR5, 0xa ;  /* 0x0000000509067c11 */ /* 0x000fe2000f8e50ff */
[----:B------:R-:W-:Y:S05]  /*2160*/  YIELD ;  /* 0x0000000000007946 */ /* 0x000fea0003800000 */
[----:B------:R-:W-:Y:S05]  /*2170*/  WARPSYNC.ALL ;  /* 0x0000000000007948 */ /* 0x000fea0003800000 */
[----:B------:R-:W-:Y:S01]  /*2180*/  R2UR UR6, R6 ;  /* 0x00000000060672ca */ /* 0x000fe200000e0000 */
[----:B------:R-:W-:Y:S01]  /*2190*/  WARPGROUP.ARRIVE ;  /* 0x00000000000079c5 */ /* 0x000fe20000000000 */
[----:B------:R-:W-:Y:S01]  /*21a0*/  R2UR UR7, R7 ;  /* 0x00000000070772ca */ /* 0x000fe200000e0000 */
[----:B------:R-:W-:-:S05]  /*21b0*/  VIADD R4, R9, 0x1 ;  /* 0x0000000109047836 */ /* 0x000fca0000000000 */
[----:B------:R-:W-:-:S04]  /*21c0*/  ISETP.NE.AND P1, PT, R4, 0x9, PT ;  /* 0x000000090400780c */ /* 0x000fc80003f25270 */
[----:B------:R-:W-:Y:S02]  /*21d0*/  SEL R0, RZ, 0x1, P1 ;  /* 0x00000001ff007807 */ /* 0x000fe40000800000 */
[----:B------:R-:W-:Y:S01]  /*21e0*/  SEL R4, R4, RZ, P1 ;  /* 0x000000ff04047207 */ /* 0x000fe20000800000 */
[----:B------:R-:W-:Y:S01]  /*21f0*/  HGMMA.64x128x16.F32.BF16 R24, R96, gdesc[UR4], R24, gsb0 ;  /* 0x01e0000460187df0 */ /* 0x000fe20008001818 */
[----:B------:R-:W-:Y:S02]  /*2200*/  LOP3.LUT R3, R3, R0, RZ, 0x3c, !PT ;  /* 0x0000000003037212 */ /* 0x000fe400078e3cff */
[----:B------:R-:W-:Y:S02]  /*2210*/  WARPGROUP.DEPBAR.LE gsb0, 0x0 ;  /* 0x00008000000079c5 */ /* 0x000fe40000010000 */
[----:B------:R-:W-:Y:S05]  /*2220*/  @!P0 BRA `(.L_x_27) ;  /* 0x0000000000048947 */ /* 0x000fea0003800000 */
[----:B------:R-:W-:Y:S01]  /*2230*/  BPT.TRAP 0x1 ;  /* 0x000000040000795c */ /* 0x000fe20000300000 */
.L_x_27:
[----:B------:R-:W0:Y:S01]  /*2240*/  S2UR UR6, SR_CgaCtaId ;  /* 0x00000000000679c3 */ /* 0x000e220000008800 */
[-C--:B------:R-:W-:Y:S01]  /*2250*/  F2FP.F16.E4M3.UNPACK_B R0, R10.reuse ;  /* 0x0000000aff00723e */ /* 0x080fe200020006ff */
[----:B------:R-:W-:Y:S01]  /*2260*/  UMOV UR4, 0x400 ;  /* 0x0000040000047882 */ /* 0x000fe20000000000 */
[----:B------:R-:W-:Y:S01]  /*2270*/  F2FP.F16.E4M3.UNPACK_B R10, R10.H1 ;  /* 0x0000000aff0a723e */ /* 0x000fe200030006ff */
[----:B------:R-:W-:Y:S01]  /*2280*/  VIADD R14, R6, 0x2 ;  /* 0x00000002060e7836 */ /* 0x000fe20000000000 */
[----:B------:R-:W-:Y:S01]  /*2290*/  SHF.L.U32 R20, R3, 0x1f, RZ ;  /* 0x0000001f03147819 */ /* 0x000fe200000006ff */
[--C-:B------:R-:W-:Y:S02]  /*22a0*/  HADD2.F32 R108, -RZ, R0.reuse.H0_H0 ;  /* 0x20000000ff6c7230 */ /* 0x100fe40000004100 */
[----:B------:R-:W-:Y:S01]  /*22b0*/  HADD2.F32 R7, -RZ, R0.H1_H1 ;  /* 0x30000000ff077230 */ /* 0x000fe20000004100 */
[-C--:B------:R-:W-:Y:S01]  /*22c0*/  F2FP.F16.E4M3.UNPACK_B R0, R12.reuse ;  /* 0x0000000cff00723e */ /* 0x080fe200020006ff */
[----:B------:R-:W-:Y:S01]  /*22d0*/  IMAD.MOV.U32 R15, RZ, RZ, 0x40000040 ;  /* 0x40000040ff0f7424 */ /* 0x000fe200078e00ff */
[----:B------:R-:W-:Y:S01]  /*22e0*/  F2FP.F16.E4M3.UNPACK_B R12, R12.H1 ;  /* 0x0000000cff0c723e */ /* 0x000fe200030006ff */
[----:B------:R-:W-:Y:S01]  /*22f0*/  HADD2.F32 R109, -RZ, R10.H0_H0 ;  /* 0x2000000aff6d7230 */ /* 0x000fe20000004100 */
[----:B------:R-:W-:Y:S01]  /*2300*/  F2FP.BF16.F32.PACK_AB R108, R7, R108 ;  /* 0x0000006c076c723e */ /* 0x000fe200000010ff */
[--C-:B------:R-:W-:Y:S01]  /*2310*/  HADD2.F32 R110, -RZ, R0.reuse.H0_H0 ;  /* 0x20000000ff6e7230 */ /* 0x100fe20000004100 */
[----:B------:R-:W-:Y:S01]  /*2320*/  R2UR UR7, R15 ;  /* 0x000000000f0772ca */ /* 0x000fe200000e0000 */
[----:B------:R-:W-:-:S02]  /*2330*/  HADD2.F32 R13, -RZ, R0.H1_H1 ;  /* 0x30000000ff0d7230 */ /* 0x000fc40000004100 */
[----:B------:R-:W-:Y:S02]  /*2340*/  HADD2.F32 R111, -RZ, R12.H0_H0 ;  /* 0x2000000cff6f7230 */ /* 0x000fe40000004100 */
[----:B------:R-:W-:Y:S01]  /*2350*/  HADD2.F32 R10, -RZ, R10.H1_H1 ;  /* 0x3000000aff0a7230 */ /* 0x000fe20000004100 */
[----:B------:R-:W-:Y:S01]  /*2360*/  F2FP.BF16.F32.PACK_AB R110, R13, R110 ;  /* 0x0000006e0d6e723e */ /* 0x000fe200000010ff */
[----:B------:R-:W-:Y:S01]  /*2370*/  HADD2.F32 R12, -RZ, R12.H1_H1 ;  /* 0x3000000cff0c7230 */ /* 0x000fe20000004100 */
[----:B0-----:R-:W-:Y:S01]  /*2380*/  ULEA UR4, UR6, UR4, 0x18 ;  /* 0x0000000406047291 */ /* 0x001fe2000f8ec03f */
[----:B------:R-:W-:Y:S01]  /*2390*/  R2UR UR6, R14 ;  /* 0x000000000e0672ca */ /* 0x000fe200000e0000 */
[----:B------:R-:W-:Y:S01]  /*23a0*/  IMAD R7, R9, 0x2000, R102 ;  /* 0x0000200009077824 */ /* 0x000fe200078e0266 */
[----:B------:R-:W-:Y:S02]  /*23b0*/  F2FP.BF16.F32.PACK_AB R109, R10, R109 ;  /* 0x0000006d0a6d723e */ /* 0x000fe400000010ff */
[----:B------:R-:W-:Y:S01]  /*23c0*/  F2FP.BF16.F32.PACK_AB R111, R12, R111 ;  /* 0x0000006f0c6f723e */ /* 0x000fe200000010ff */
[----:B------:R-:W-:-:S04]  /*23d0*/  IMAD.U32 R0, RZ, RZ, UR4 ;  /* 0x00000004ff007e24 */ /* 0x000fc8000f8e00ff */
[----:B------:R-:W-:Y:S01]  /*23e0*/  IMAD R15, R4, 0x8, R0 ;  /* 0x00000008040f7824 */ /* 0x000fe200078e0200 */
[----:B------:R-:W-:-:S03]  /*23f0*/  IADD3 R10, R0, R7, R95 ;  /* 0x00000007000a7210 */ /* 0x000fc60007ffe05f */
[----:B------:R0:W1:Y:S01]  /*2400*/  SYNCS.PHASECHK.TRANS64.TRYWAIT P1, [R15+URZ], R20 ;  /* 0x000000140f0075a7 */ /* 0x000062000802017f */
[----:B------:R-:W-:-:S06]  /*2410*/  WARPGROUP.ARRIVE ;  /* 0x00000000000079c5 */ /* 0x000fcc0000000000 */
[----:B------:R-:W-:Y:S03]  /*2420*/  HGMMA.64x128x16.F32.BF16 R24, R108, gdesc[UR4], R24, gsb0 ;  /* 0x01e000046c187df0 */ /* 0x000fe60008001818 */
[----:B------:R-:W-:Y:S02]  /*2430*/  WARPGROUP.DEPBAR.LE gsb0, 0x0 ;  /* 0x00008000000079c5 */ /* 0x000fe40000010000 */
[----:B------:R-:W-:Y:S04]  /*2440*/  LDS.U16 R7, [R10+0xa00] ;  /* 0x000a00000a077984 */ /* 0x000fe80000000400 */
[----:B------:R-:W2:Y:S04]  /*2450*/  LDS.U16 R8, [R10+0x800] ;  /* 0x000800000a087984 */ /* 0x000ea80000000400 */
[----:B------:R-:W-:Y:S04]  /*2460*/  LDS.U16 R9, [R10+0xa08] ;  /* 0x000a08000a097984 */ /* 0x000fe80000000400 */
[----:B------:R-:W3:Y:S01]  /*2470*/  LDS.U16 R12, [R10+0x808] ;  /* 0x000808000a0c7984 */ /* 0x000ee20000000400 */
[----:B--2---:R-:W-:Y:S01]  /*2480*/  PRMT R7, R8, 0x5410, R7 ;  /* 0x0000541008077816 */ /* 0x004fe20000000007 */
[----:B------:R-:W-:-:S02]  /*2490*/  VIADD R8, R6, 0x4 ;  /* 0x0000000406087836 */ /* 0x000fc40000000000 */
[----:B------:R-:W-:Y:S01]  /*24a0*/  VIADD R6, R6, 0x6 ;  /* 0x0000000606067836 */ /* 0x000fe20000000000 */
[-C--:B------:R-:W-:Y:S02]  /*24b0*/  F2FP.F16.E4M3.UNPACK_B R13, R7.reuse ;  /* 0x00000007ff0d723e */ /* 0x080fe400020006ff */
[----:B------:R-:W-:Y:S02]  /*24c0*/  F2FP.F16.E4M3.UNPACK_B R7, R7.H1 ;  /* 0x00000007ff07723e */ /* 0x000fe400030006ff */
[----:B---3--:R-:W-:Y:S01]  /*24d0*/  PRMT R12, R12, 0x5410, R9 ;  /* 0x000054100c0c7816 */ /* 0x008fe20000000009 */
[----:B------:R-:W-:Y:S01]  /*24e0*/  IMAD.MOV.U32 R9, RZ, RZ, 0x40000040 ;  /* 0x40000040ff097424 */ /* 0x000fe200078e00ff */
[----:B------:R-:W-:Y:S01]  /*24f0*/  R2UR UR6, R8 ;  /* 0x00000000080672ca */ /* 0x000fe200000e0000 */
[----:B------:R-:W-:Y:S01]  /*2500*/  HADD2.F32 R108, -RZ, R13.H0_H0 ;  /* 0x2000000dff6c7230 */ /* 0x000fe20000004100 */
[-C--:B------:R-:W-:Y:S01]  /*2510*/  F2FP.F16.E4M3.UNPACK_B R14, R12.reuse ;  /* 0x0000000cff0e723e */ /* 0x080fe200020006ff */
[--C-:B------:R-:W-:Y:S01]  /*2520*/  HADD2.F32 R109, -RZ, R7.reuse.H0_H0 ;  /* 0x20000007ff6d7230 */ /* 0x100fe20000004100 */
[----:B------:R-:W-:Y:S01]  /*2530*/  F2FP.F16.E4M3.UNPACK_B R12, R12.H1 ;  /* 0x0000000cff0c723e */ /* 0x000fe200030006ff */
[----:B------:R-:W-:Y:S01]  /*2540*/  HADD2.F32 R8, -RZ, R7.H1_H1 ;  /* 0x30000007ff087230 */ /* 0x000fe20000004100 */
[----:B------:R-:W-:Y:S01]  /*2550*/  R2UR UR7, R9 ;  /* 0x00000000090772ca */ /* 0x000fe200000e0000 */
[----:B------:R-:W-:-:S02]  /*2560*/  HADD2.F32 R13, -RZ, R13.H1_H1 ;  /* 0x3000000dff0d7230 */ /* 0x000fc40000004100 */
[----:B------:R-:W-:Y:S01]  /*2570*/  HADD2.F32 R111, -RZ, R12.H0_H0 ;  /* 0x2000000cff6f7230 */ /* 0x000fe20000004100 */
[----:B------:R-:W-:Y:S01]  /*2580*/  F2FP.BF16.F32.PACK_AB R109, R8, R109 ;  /* 0x0000006d086d723e */ /* 0x000fe200000010ff */
[--C-:B------:R-:W-:Y:S01]  /*2590*/  HADD2.F32 R110, -RZ, R14.reuse.H0_H0 ;  /* 0x2000000eff6e7230 */ /* 0x100fe20000004100 */
[----:B------:R-:W-:Y:S01]  /*25a0*/  F2FP.BF16.F32.PACK_AB R108, R13, R108 ;  /* 0x0000006c0d6c723e */ /* 0x000fe200000010ff */
[----:B------:R-:W-:Y:S02]  /*25b0*/  HADD2.F32 R7, -RZ, R14.H1_H1 ;  /* 0x3000000eff077230 */ /* 0x000fe40000004100 */
[----:B------:R-:W-:-:S03]  /*25c0*/  HADD2.F32 R12, -RZ, R12.H1_H1 ;  /* 0x3000000cff0c7230 */ /* 0x000fc60000004100 */
[----:B------:R-:W-:Y:S02]  /*25d0*/  F2FP.BF16.F32.PACK_AB R110, R7, R110 ;  /* 0x0000006e076e723e */ /* 0x000fe400000010ff */
[----:B------:R-:W-:Y:S01]  /*25e0*/  F2FP.BF16.F32.PACK_AB R111, R12, R111 ;  /* 0x0000006f0c6f723e */ /* 0x000fe200000010ff */
[----:B------:R-:W-:-:S03]  /*25f0*/  IMAD.IADD R12, R101, 0x1, R10 ;  /* 0x00000001650c7824 */ /* 0x000fc600078e020a */
[----:B------:R-:W-:-:S06]  /*2600*/  WARPGROUP.ARRIVE ;  /* 0x00000000000079c5 */ /* 0x000fcc0000000000 */
[----:B------:R-:W-:Y:S01]  /*2610*/  HGMMA.64x128x16.F32.BF16 R24, R108, gdesc[UR4], R24, gsb0 ;  /* 0x01e000046c187df0 */ /* 0x000fe20008001818 */
[----:B------:R-:W-:Y:S02]  /*2620*/  R2UR UR6, R6 ;  /* 0x00000000060672ca */ /* 0x000fe400000e0000 */
[----:B------:R-:W-:Y:S02]  /*2630*/  WARPGROUP.DEPBAR.LE gsb0, 0x0 ;  /* 0x00008000000079c5 */ /* 0x000fe40000010000 */
[----:B------:R-:W-:Y:S04]  /*2640*/  LDS.U16 R7, [R12+0xa00] ;  /* 0x000a00000c077984 */ /* 0x000fe80000000400 */
[----:B------:R-:W2:Y:S04]  /*2650*/  LDS.U16 R8, [R12+0x800] ;  /* 0x000800000c087984 */ /* 0x000ea80000000400 */
[----:B------:R-:W-:Y:S04]  /*2660*/  LDS.U16 R9, [R12+0xa08] ;  /* 0x000a08000c097984 */ /* 0x000fe80000000400 */
[----:B------:R-:W3:Y:S01]  /*2670*/  LDS.U16 R10, [R12+0x808] ;  /* 0x000808000c0a7984 */ /* 0x000ee20000000400 */
[----:B--2---:R-:W-:-:S04]  /*2680*/  PRMT R7, R8, 0x5410, R7 ;  /* 0x0000541008077816 */ /* 0x004fc80000000007 */
[----:B------:R-:W-:Y:S02]  /*2690*/  F2FP.F16.E4M3.UNPACK_B R8, R7 ;  /* 0x00000007ff08723e */ /* 0x000fe400020006ff */
[----:B---3--:R-:W-:-:S03]  /*26a0*/  PRMT R9, R10, 0x5410, R9 ;  /* 0x000054100a097816 */ /* 0x008fc60000000009 */
[--C-:B------:R-:W-:Y:S02]  /*26b0*/  HADD2.F32 R108, -RZ, R8.reuse.H0_H0 ;  /* 0x20000008ff6c7230 */ /* 0x100fe40000004100 */
[----:B------:R-:W-:Y:S01]  /*26c0*/  HADD2.F32 R13, -RZ, R8.H1_H1 ;  /* 0x30000008ff0d7230 */ /* 0x000fe20000004100 */
[----:B------:R-:W-:Y:S01]  /*26d0*/  F2FP.F16.E4M3.UNPACK_B R8, R7.H1 ;  /* 0x00000007ff08723e */ /* 0x000fe200030006ff */
[----:B------:R-:W-:Y:S01]  /*26e0*/  IMAD.MOV.U32 R7, RZ, RZ, 0x40000040 ;  /* 0x40000040ff077424 */ /* 0x000fe200078e00ff */
[-C--:B------:R-:W-:Y:S02]  /*26f0*/  F2FP.F16.E4M3.UNPACK_B R10, R9.reuse ;  /* 0x00000009ff0a723e */ /* 0x080fe400020006ff */
[----:B------:R-:W-:Y:S01]  /*2700*/  F2FP.F16.E4M3.UNPACK_B R9, R9.H1 ;  /* 0x00000009ff09723e */ /* 0x000fe200030006ff */
[--C-:B------:R-:W-:Y:S01]  /*2710*/  HADD2.F32 R109, -RZ, R8.reuse.H0_H0 ;  /* 0x20000008ff6d7230 */ /* 0x100fe20000004100 */
[----:B------:R-:W-:Y:S01]  /*2720*/  R2UR UR7, R7 ;  /* 0x00000000070772ca */ /* 0x000fe200000e0000 */
[----:B------:R-:W-:Y:S01]  /*2730*/  HADD2.F32 R8, -RZ, R8.H1_H1 ;  /* 0x30000008ff087230 */ /* 0x000fe20000004100 */
[----:B------:R-:W-:Y:S01]  /*2740*/  F2FP.BF16.F32.PACK_AB R108, R13, R108 ;  /* 0x0000006c0d6c723e */ /* 0x000fe200000010ff */
[----:B------:R-:W-:-:S02]  /*2750*/  HADD2.F32 R110, -RZ, R10.H0_H0 ;  /* 0x2000000aff6e7230 */ /* 0x000fc40000004100 */
[----:B------:R-:W-:Y:S01]  /*2760*/  HADD2.F32 R7, -RZ, R10.H1_H1 ;  /* 0x3000000aff077230 */ /* 0x000fe20000004100 */
[----:B------:R-:W-:Y:S01]  /*2770*/  F2FP.BF16.F32.PACK_AB R109, R8, R109 ;  /* 0x0000006d086d723e */ /* 0x000fe200000010ff */
[--C-:B------:R-:W-:Y:S02]  /*2780*/  HADD2.F32 R111, -RZ, R9.reuse.H0_H0 ;  /* 0x20000009ff6f7230 */ /* 0x100fe40000004100 */
[----:B------:R-:W-:Y:S01]  /*2790*/  HADD2.F32 R6, -RZ, R9.H1_H1 ;  /* 0x30000009ff067230 */ /* 0x000fe20000004100 */
[----:B------:R-:W-:-:S04]  /*27a0*/  F2FP.BF16.F32.PACK_AB R110, R7, R110 ;  /* 0x0000006e076e723e */ /* 0x000fc800000010ff */
[----:B------:R-:W-:-:S04]  /*27b0*/  F2FP.BF16.F32.PACK_AB R111, R6, R111 ;  /* 0x0000006f066f723e */ /* 0x000fc800000010ff */
[----:B------:R-:W-:-:S06]  /*27c0*/  WARPGROUP.ARRIVE ;  /* 0x00000000000079c5 */ /* 0x000fcc0000000000 */
[----:B------:R-:W-:Y:S03]  /*27d0*/  HGMMA.64x128x16.F32.BF16 R24, R108, gdesc[UR4], R24, gsb0 ;  /* 0x01e000046c187df0 */ /* 0x000fe60008001818 */
[----:B------:R-:W-:Y:S02]  /*27e0*/  WARPGROUP.DEPBAR.LE gsb0, 0x0 ;  /* 0x00008000000079c5 */ /* 0x000fe40000010000 */
[----:B01----:R-:W-:Y:S05]  /*27f0*/  @!P0 BRA `(.L_x_28) ;  /* 0x0000000000048947 */ /* 0x003fea0003800000 */
[----:B------:R-:W-:Y:S01]  /*2800*/  BPT.TRAP 0x1 ;  /* 0x000000040000795c */ /* 0x000fe20000300000 */
.L_x_28:
[----:B------:R-:W-:Y:S01]  /*2810*/  IMAD R6, R5, 0x8, R0 ;  /* 0x0000000805067824 */ /* 0x000fe200078e0200 */
[----:B------:R-:W-:-:S03]  /*2820*/  ISETP.GT.U32.AND P2, PT, R18, 0x1, PT ;  /* 0x000000011200780c */ /* 0x000fc60003f44070 */
[----:B------:R-:W-:-:S05]  /*2830*/  VIADD R6, R6, 0x48 ;  /* 0x0000004806067836 */ /* 0x000fca0000000000 */
[----:B------:R-:W-:-:S04]  /*2840*/  PRMT R6, RZ, 0x654, R6 ;  /* 0x00000654ff067816 */ /* 0x000fc80000000006 */
[----:B------:R0:W-:Y:S01]  /*2850*/  SYNCS.ARRIVE.TRANS64.RED.A1T0 RZ, [R6+URZ], RZ ;  /* 0x000000ff06ff79a7 */ /* 0x0001e2000810043f */
[----:B------:R-:W-:Y:S05]  /*2860*/  @P2 BRA `(.L_x_29) ;  /* 0x0000000000042947 */ /* 0x000fea0003800000 */
[----:B------:R-:W-:Y:S01]  /*2870*/  BPT.TRAP 0x1 ;  /* 0x000000040000795c */ /* 0x000fe20000300000 */
.L_x_29:
[----:B------:R-:W-:-:S05]  /*2880*/  VIADD R5, R5, 0x1 ;  /* 0x0000000105057836 */ /* 0x000fca0000000000 */
[----:B------:R-:W-:-:S04]  /*2890*/  ISETP.NE.AND P2, PT, R5, 0x9, PT ;  /* 0x000000090500780c */ /* 0x000fc80003f45270 */
[----:B------:R-:W-:Y:S01]  /*28a0*/  SEL R5, R5, RZ, P2 ;  /* 0x000000ff05057207 */ /* 0x000fe20001000000 */
[----:B------:R-:W-:Y:S08]  /*28b0*/  @!P0 BRA `(.L_x_30) ;  /* 0x0000000000048947 */ /* 0x000ff00003800000 */
[----:B------:R-:W-:Y:S01]  /*28c0*/  BPT.TRAP 0x1 ;  /* 0x000000040000795c */ /* 0x000fe20000300000 */
.L_x_30:
[----:B------:R-:W-:Y:S04]  /*28d0*/  BSSY B0, `(.L_x_31) ;  /* 0x0000004000007945 */ /* 0x000fe80003800000 */
[----:B------:R-:W-:Y:S05]  /*28e0*/  @P1 BRA `(.L_x_32) ;  /* 0x0000000000081947 */ /* 0x000fea0003800000 */
[----:B------:R-:W1:Y:S02]  /*28f0*/  SYNCS.PHASECHK.TRANS64.TRYWAIT P1, [R15+URZ], R20 ;  /* 0x000000140f0075a7 */ /* 0x000e64000802017f */
[----:B-1----:R-:W-:Y:S05]  /*2900*/  @!P1 BRA `(.L_x_33) ;  /* 0x0000007400209947 */ /* 0x002fea0003800000 */
.L_x_32:
[----:B------:R-:W-:Y:S05]  /*2910*/  BSYNC B0 ;  /* 0x0000000000007941 */ /* 0x000fea0003800000 */
.L_x_31:
[----:B------:R-:W-:Y:S01]  /*2920*/  IMAD.SHL.U32 R106, R4, 0x2000, RZ ;  /* 0x00002000046a7824 */ /* 0x000fe200078e00ff */
[C---:B------:R-:W-:Y:S01]  /*2930*/  ISETP.GT.AND P1, PT, R11.reuse, 0x2, PT ;  /* 0x000000020b00780c */ /* 0x040fe20003f24270 */
[----:B------:R-:W-:-:S03]  /*2940*/  VIADD R11, R11, 0xffffffff ;  /* 0xffffffff0b0b7836 */ /* 0x000fc60000000000 */
[----:B0-----:R-:W-:-:S05]  /*2950*/  IADD3 R6, R0, R106, R95 ;  /* 0x0000006a00067210 */ /* 0x001fca0007ffe05f */
[----:B------:R-:W-:Y:S01]  /*2960*/  LDS.U16 R7, [R6+0xa00] ;  /* 0x000a000006077984 */ /* 0x000fe20000000400 */
[----:B-1----:R-:W-:-:S03]  /*2970*/  IMAD.IADD R20, R101, 0x1, R6 ;  /* 0x0000000165147824 */ /* 0x002fc600078e0206 */
        /* <DEDUP_REMOVED lines=24> */
[----:B------:R-:W-:Y:S01]  /*2b00*/  F2FP.BF16.F32.PACK_AB R98, R7, R98 ;  /* 0x000000620762723e */ /* 0x000fe200000010ff */
[----:B------:R-:W-:Y:S01]  /*2b10*/  IMAD.MOV.U32 R9, RZ, RZ, R4 ;  /* 0x000000ffff097224 */ /* 0x000fe200078e0004 */
[----:B---3--:R-:W-:Y:S02]  /*2b20*/  PRMT R12, R15, 0x5410, R14 ;  /* 0x000054100f0c7816 */ /* 0x008fe4000000000e */
[----:B------:R-:W-:Y:S01]  /*2b30*/  F2FP.BF16.F32.PACK_AB R99, R8, R99 ;  /* 0x000000630863723e */ /* 0x000fe200000010ff */
[----:B------:R-:W-:Y:S06]  /*2b40*/  @P1 BRA `(.L_x_34) ;  /* 0xfffffff4007c1947 */ /* 0x000fec000383ffff */
[----:B------:R-:W-:-:S07]  /*2b50*/  IMAD.MOV.U32 R8, RZ, RZ, R106 ;  /* 0x000000ffff087224 */ /* 0x000fce00078e006a */
.L_x_26:
[----:B------:R-:W-:Y:S01]  /*2b60*/  IMAD.MOV.U32 R7, RZ, RZ, 0x40000040 ;  /* 0x40000040ff077424 */ /* 0x000fe200078e00ff */
[----:B------:R-:W-:Y:S01]  /*2b70*/  LEA R6, R4, UR5, 0xa ;  /* 0x0000000504067c11 */ /* 0x000fe2000f8e50ff */
[----:B------:R-:W-:Y:S05]  /*2b80*/  WARPSYNC.ALL ;  /* 0x0000000000007948 */ /* 0x000fea0003800000 */
[C---:B------:R-:W-:Y:S01]  /*2b90*/  R2UR UR6, R6.reuse ;  /* 0x00000000060672ca */ /* 0x040fe200000e0000 */
[----:B------:R-:W-:Y:S01]  /*2ba0*/  WARPGROUP.ARRIVE ;  /* 0x00000000000079c5 */ /* 0x000fe20000000000 */
[----:B------:R-:W-:Y:S01]  /*2bb0*/  R2UR UR7, R7 ;  /* 0x00000000070772ca */ /* 0x000fe200000e0000 */
[----:B------:R-:W-:Y:S01]  /*2bc0*/  VIADD R14, R6, 0x2 ;  /* 0x00000002060e7836 */ /* 0x000fe20000000000 */
[----:B------:R-:W-:Y:S01]  /*2bd0*/  F2FP.F16.E4M3.UNPACK_B R3, R10 ;  /* 0x0000000aff03723e */ /* 0x000fe200020006ff */
[----:B------:R-:W-:Y:S01]  /*2be0*/  IMAD.MOV.U32 R15, RZ, RZ, 0x40000040 ;  /* 0x40000040ff0f7424 */ /* 0x000fe200078e00ff */
[----:B------:R-:W-:-:S02]  /*2bf0*/  F2FP.F16.E4M3.UNPACK_B R4, R12 ;  /* 0x0000000cff04723e */ /* 0x000fc400020006ff */
[----:B------:R-:W-:Y:S01]  /*2c00*/  F2FP.F16.E4M3.UNPACK_B R10, R10.H1 ;  /* 0x0000000aff0a723e */ /* 0x000fe200030006ff */
[--C-:B------:R-:W-:Y:S01]  /*2c10*/  HADD2.F32 R108, -RZ, R3.reuse.H0_H0 ;  /* 0x20000003ff6c7230 */ /* 0x100fe20000004100 */
[----:B------:R-:W-:Y:S01]  /*2c20*/  F2FP.F16.E4M3.UNPACK_B R12, R12.H1 ;  /* 0x0000000cff0c723e */ /* 0x000fe200030006ff */
[----:B------:R-:W-:Y:S02]  /*2c30*/  HADD2.F32 R3, -RZ, R3.H1_H1 ;  /* 0x30000003ff037230 */ /* 0x000fe40000004100 */
[----:B------:R-:W-:Y:S02]  /*2c40*/  HADD2.F32 R109, -RZ, R10.H0_H0 ;  /* 0x2000000aff6d7230 */ /* 0x000fe40000004100 */
[----:B------:R-:W-:Y:S01]  /*2c50*/  HGMMA.64x128x16.F32.BF16 R24, R96, gdesc[UR4], R24, gsb0 ;  /* 0x01e0000460187df0 */ /* 0x000fe20008001818 */
[----:B------:R-:W-:Y:S01]  /*2c60*/  HADD2.F32 R111, -RZ, R12.H0_H0 ;  /* 0x2000000cff6f7230 */ /* 0x000fe20000004100 */
[----:B------:R-:W-:Y:S01]  /*2c70*/  R2UR UR6, R14 ;  /* 0x000000000e0672ca */ /* 0x000fe200000e0000 */
[----:B------:R-:W-:Y:S01]  /*2c80*/  HADD2.F32 R10, -RZ, R10.H1_H1 ;  /* 0x3000000aff0a7230 */ /* 0x000fe20000004100 */
[----:B------:R-:W-:Y:S01]  /*2c90*/  R2UR UR7, R15 ;  /* 0x000000000f0772ca */ /* 0x000fe200000e0000 */
[--C-:B------:R-:W-:Y:S01]  /*2ca0*/  HADD2.F32 R110, -RZ, R4.reuse.H0_H0 ;  /* 0x20000004ff6e7230 */ /* 0x100fe20000004100 */
[----:B------:R-:W-:Y:S01]  /*2cb0*/  F2FP.BF16.F32.PACK_AB R108, R3, R108 ;  /* 0x0000006c036c723e */ /* 0x000fe200000010ff */
[----:B------:R-:W-:Y:S01]  /*2cc0*/  HADD2.F32 R7, -RZ, R4.H1_H1 ;  /* 0x30000004ff077230 */ /* 0x000fe20000004100 */
[----:B------:R-:W-:Y:S01]  /*2cd0*/  F2FP.BF16.F32.PACK_AB R109, R10, R109 ;  /* 0x0000006d0a6d723e */ /* 0x000fe200000010ff */
[----:B------:R-:W-:Y:S01]  /*2ce0*/  HADD2.F32 R12, -RZ, R12.H1_H1 ;  /* 0x3000000cff0c7230 */ /* 0x000fe20000004100 */
[----:B------:R-:W-:-:S02]  /*2cf0*/  IADD3 R3, R95, R102, R8 ;  /* 0x000000665f037210 */ /* 0x000fc40007ffe008 */
[----:B------:R-:W-:Y:S02]  /*2d00*/  F2FP.BF16.F32.PACK_AB R110, R7, R110 ;  /* 0x0000006e076e723e */ /* 0x000fe400000010ff */
[----:B------:R-:W-:Y:S01]  /*2d10*/  F2FP.BF16.F32.PACK_AB R111, R12, R111 ;  /* 0x0000006f0c6f723e */ /* 0x000fe200000010ff */
[----:B------:R-:W-:Y:S01]  /*2d20*/  IMAD.IADD R4, R0, 0x1, R3 ;  /* 0x0000000100047824 */ /* 0x000fe200078e0203 */
[----:B------:R-:W-:Y:S02]  /*2d30*/  WARPGROUP.DEPBAR.LE gsb0, 0x0 ;  /* 0x00008000000079c5 */ /* 0x000fe40000010000 */
[----:B------:R-:W-:-:S06]  /*2d40*/  WARPGROUP.ARRIVE ;  /* 0x00000000000079c5 */ /* 0x000fcc0000000000 */
[----:B------:R-:W-:Y:S03]  /*2d50*/  HGMMA.64x128x16.F32.BF16 R24, R108, gdesc[UR4], R24, gsb0 ;  /* 0x01e000046c187df0 */ /* 0x000fe60008001818 */
[----:B------:R-:W-:Y:S02]  /*2d60*/  WARPGROUP.DEPBAR.LE gsb0, 0x0 ;  /* 0x00008000000079c5 */ /* 0x000fe40000010000 */
[----:B------:R-:W-:Y:S04]  /*2d70*/  LDS.U16 R3, [R4+0xa00] ;  /* 0x000a000004037984 */ /* 0x000fe80000000400 */
[----:B------:R-:W0:Y:S04]  /*2d80*/  LDS.U16 R8, [R4+0x800] ;  /* 0x0008000004087984 */ /* 0x000e280000000400 */
[----:B------:R-:W-:Y:S04]  /*2d90*/  LDS.U16 R7, [R4+0xa08] ;  /* 0x000a080004077984 */ /* 0x000fe80000000400 */
[----:B------:R-:W1:Y:S01]  /*2da0*/  LDS.U16 R10, [R4+0x808] ;  /* 0x00080800040a7984 */ /* 0x000e620000000400 */
[----:B0-----:R-:W-:Y:S01]  /*2db0*/  PRMT R3, R8, 0x5410, R3 ;  /* 0x0000541008037816 */ /* 0x001fe20000000003 */
[----:B------:R-:W-:-:S02]  /*2dc0*/  VIADD R8, R6, 0x4 ;  /* 0x0000000406087836 */ /* 0x000fc40000000000 */
[----:B------:R-:W-:Y:S01]  /*2dd0*/  VIADD R6, R6, 0x6 ;  /* 0x0000000606067836 */ /* 0x000fe20000000000 */
[-C--:B------:R-:W-:Y:S02]  /*2de0*/  F2FP.F16.E4M3.UNPACK_B R9, R3.reuse ;  /* 0x00000003ff09723e */ /* 0x080fe400020006ff */
[----:B------:R-:W-:Y:S02]  /*2df0*/  F2FP.F16.E4M3.UNPACK_B R3, R3.H1 ;  /* 0x00000003ff03723e */ /* 0x000fe400030006ff */
[----:B-1----:R-:W-:Y:S01]  /*2e00*/  PRMT R7, R10, 0x5410, R7 ;  /* 0x000054100a077816 */ /* 0x002fe20000000007 */
[--C-:B------:R-:W-:Y:S01]  /*2e10*/  HADD2.F32 R108, -RZ, R9.reuse.H0_H0 ;  /* 0x20000009ff6c7230 */ /* 0x100fe20000004100 */
[----:B------:R-:W-:Y:S01]  /*2e20*/  R2UR UR6, R8 ;  /* 0x00000000080672ca */ /* 0x000fe200000e0000 */
[----:B------:R-:W-:Y:S01]  /*2e30*/  HADD2.F32 R11, -RZ, R9.H1_H1 ;  /* 0x30000009ff0b7230 */ /* 0x000fe20000004100 */
[-C--:B------:R-:W-:Y:S01]  /*2e40*/  F2FP.F16.E4M3.UNPACK_B R10, R7.reuse ;  /* 0x00000007ff0a723e */ /* 0x080fe200020006ff */
[----:B------:R-:W-:Y:S01]  /*2e50*/  IMAD.MOV.U32 R9, RZ, RZ, 0x40000040 ;  /* 0x40000040ff097424 */ /* 0x000fe200078e00ff */
[----:B------:R-:W-:Y:S01]  /*2e60*/  F2FP.F16.E4M3.UNPACK_B R7, R7.H1 ;  /* 0x00000007ff07723e */ /* 0x000fe200030006ff */
[--C-:B------:R-:W-:Y:S01]  /*2e70*/  HADD2.F32 R109, -RZ, R3.reuse.H0_H0 ;  /* 0x20000003ff6d7230 */ /* 0x100fe20000004100 */
[----:B------:R-:W-:Y:S01]  /*2e80*/  F2FP.BF16.F32.PACK_AB R108, R11, R108 ;  /* 0x0000006c0b6c723e */ /* 0x000fe200000010ff */
[----:B------:R-:W-:Y:S01]  /*2e90*/  HADD2.F32 R8, -RZ, R3.H1_H1 ;  /* 0x30000003ff087230 */ /* 0x000fe20000004100 */
[----:B------:R-:W-:Y:S01]  /*2ea0*/  R2UR UR7, R9 ;  /* 0x00000000090772ca */ /* 0x000fe200000e0000 */
[----:B------:R-:W-:-:S02]  /*2eb0*/  HADD2.F32 R110, -RZ, R10.H0_H0 ;  /* 0x2000000aff6e7230 */ /* 0x000fc40000004100 */
[----:B------:R-:W-:Y:S01]  /*2ec0*/  HADD2.F32 R3, -RZ, R10.H1_H1 ;  /* 0x3000000aff037230 */ /* 0x000fe20000004100 */
[----:B------:R-:W-:Y:S01]  /*2ed0*/  F2FP.BF16.F32.PACK_AB R109, R8, R109 ;  /* 0x0000006d086d723e */ /* 0x000fe200000010ff */
[--C-:B------:R-:W-:Y:S02]  /*2ee0*/  HADD2.F32 R111, -RZ, R7.reuse.H0_H0 ;  /* 0x20000007ff6f7230 */ /* 0x100fe40000004100 */
[----:B------:R-:W-:Y:S01]  /*2ef0*/  HADD2.F32 R10, -RZ, R7.H1_H1 ;  /* 0x30000007ff0a7230 */ /* 0x000fe20000004100 */
[----:B------:R-:W-:Y:S01]  /*2f00*/  F2FP.BF16.F32.PACK_AB R110, R3, R110 ;  /* 0x0000006e036e723e */ /* 0x000fe200000010ff */
[----:B------:R-:W-:-:S03]  /*2f10*/  IMAD.IADD R11, R101, 0x1, R4 ;  /* 0x00000001650b7824 */ /* 0x000fc600078e0204 */
[----:B------:R-:W-:-:S04]  /*2f20*/  F2FP.BF16.F32.PACK_AB R111, R10, R111 ;  /* 0x0000006f0a6f723e */ /* 0x000fc800000010ff */
[----:B------:R-:W-:-:S06]  /*2f30*/  WARPGROUP.ARRIVE ;  /* 0x00000000000079c5 */ /* 0x000fcc0000000000 */
[----:B------:R-:W-:Y:S01]  /*2f40*/  HGMMA.64x128x16.F32.BF16 R24, R108, gdesc[UR4], R24, gsb0 ;  /* 0x01e000046c187df0 */ /* 0x000fe20008001818 */
[----:B------:R-:W-:Y:S02]  /*2f50*/  R2UR UR6, R6 ;  /* 0x00000000060672ca */ /* 0x000fe400000e0000 */
        /* <DEDUP_REMOVED lines=9> */
[----:B------:R-:W-:Y:S02]  /*2ff0*/  IMAD.MOV.U32 R7, RZ, RZ, 0x40000040 ;  /* 0x40000040ff077424 */ /* 0x000fe400078e00ff */
[--C-:B------:R-:W-:Y:S01]  /*3000*/  HADD2.F32 R108, -RZ, R4.reuse.H0_H0 ;  /* 0x20000004ff6c7230 */ /* 0x100fe20000004100 */
[-C--:B------:R-:W-:Y:S01]  /*3010*/  F2FP.F16.E4M3.UNPACK_B R10, R8.reuse ;  /* 0x00000008ff0a723e */ /* 0x080fe200020006ff */
[----:B------:R-:W-:Y:S01]  /*3020*/  HADD2.F32 R9, -RZ, R4.H1_H1 ;  /* 0x30000004ff097230 */ /* 0x000fe20000004100 */
[----:B------:R-:W-:Y:S01]  /*3030*/  F2FP.F16.E4M3.UNPACK_B R8, R8.H1 ;  /* 0x00000008ff08723e */ /* 0x000fe200030006ff */
[--C-:B------:R-:W-:Y:S01]  /*3040*/  HADD2.F32 R109, -RZ, R3.reuse.H0_H0 ;  /* 0x20000003ff6d7230 */ /* 0x100fe20000004100 */
[----:B------:R-:W-:Y:S01]  /*3050*/  R2UR UR7, R7 ;  /* 0x00000000070772ca */ /* 0x000fe200000e0000 */
[----:B------:R-:W-:Y:S01]  /*3060*/  HADD2.F32 R4, -RZ, R3.H1_H1 ;  /* 0x30000003ff047230 */ /* 0x000fe20000004100 */
[----:B------:R-:W-:Y:S01]  /*3070*/  F2FP.BF16.F32.PACK_AB R108, R9, R108 ;  /* 0x0000006c096c723e */ /* 0x000fe200000010ff */
[----:B------:R-:W-:-:S02]  /*3080*/  HADD2.F32 R111, -RZ, R8.H0_H0 ;  /* 0x20000008ff6f7230 */ /* 0x000fc40000004100 */
        /* <DEDUP_REMOVED lines=10> */
[----:B------:R-:W-:Y:S01]  /*3130*/  BPT.TRAP 0x1 ;  /* 0x000000040000795c */ /* 0x000fe20000300000 */
.L_x_35:
[----:B------:R-:W-:Y:S01]  /*3140*/  IMAD R5, R5, 0x8, R0 ;  /* 0x0000000805057824 */ /* 0x000fe200078e0200 */
[----:B------:R-:W-:-:S03]  /*3150*/  ISETP.GT.U32.AND P1, PT, R18, 0x1, PT ;  /* 0x000000011200780c */ /* 0x000fc60003f24070 */
[----:B------:R-:W-:-:S05]  /*3160*/  VIADD R5, R5, 0x48 ;  /* 0x0000004805057836 */ /* 0x000fca0000000000 */
[----:B------:R-:W-:-:S04]  /*3170*/  PRMT R5, RZ, 0x654, R5 ;  /* 0x00000654ff057816 */ /* 0x000fc80000000005 */
[----:B------:R0:W-:Y:S01]  /*3180*/  SYNCS.ARRIVE.TRANS64.RED.A1T0 RZ, [R5+URZ], RZ ;  /* 0x000000ff05ff79a7 */ /* 0x0001e2000810043f */
[----:B------:R-:W-:Y:S05]  /*3190*/  @P1 BRA `(.L_x_25) ;  /* 0x0000000000041947 */ /* 0x000fea0003800000 */
[----:B------:R-:W-:Y:S01]  /*31a0*/  BPT.TRAP 0x1 ;  /* 0x000000040000795c */ /* 0x000fe20000300000 */
.L_x_25:
[----:B------:R-:W-:Y:S05]  /*31b0*/  @!P0 BRA `(.L_x_36) ;  /* 0x0000000000048947 */ /* 0x000fea0003800000 */
[----:B------:R-:W-:Y:S01]  /*31c0*/  BPT.TRAP 0x1 ;  /* 0x000000040000795c */ /* 0x000fe20000300000 */
.L_x_36:
[----:B------:R-:W-:Y:S01]  /*31d0*/  UIADD3 UR6, UR44, UR41, URZ ;  /* 0x000000292c067290 */ /* 0x000fe2000fffe03f */
[----:B------:R-:W-:-:S03]  /*31e0*/  ISETP.GT.U32.AND P0, PT, R18, 0x1, PT ;  /* 0x000000011200780c */ /* 0x000fc60003f04070 */
[----:B------:R-:W-:-:S04]  /*31f0*/  UIMAD.WIDE.U32 UR4, UR6, 0x38e38e39, URZ ;  /* 0x38e38e39060478a5 */ /* 0x000fc8000f8e003f */
[----:B------:R-:W-:-:S04]  /*3200*/  USHF.R.U32.HI UR4, URZ, 0x1, UR5 ;  /* 0x000000013f047899 */ /* 0x000fc80008011605 */
[----:B------:R-:W-:-:S06]  /*3210*/  UIMAD UR6, UR4, -0x9, UR6 ;  /* 0xfffffff7040678a4 */ /* 0x000fcc000f8e0206 */
[----:B------:R-:W-:-:S04]  /*3220*/  IMAD.U32 R3, RZ, RZ, UR6 ;  /* 0x00000006ff037e24 */ /* 0x000fc8000f8e00ff */
[----:B------:R-:W-:-:S04]  /*3230*/  IMAD R0, R3, 0x8, R0 ;  /* 0x0000000803007824 */ /* 0x000fc800078e0200 */
[----:B------:R-:W-:-:S05]  /*3240*/  VIADD R0, R0, 0x48 ;  /* 0x0000004800007836 */ /* 0x000fca0000000000 */
[----:B------:R-:W-:-:S04]  /*3250*/  PRMT R0, RZ, 0x654, R0 ;  /* 0x00000654ff007816 */ /* 0x000fc80000000000 */
[----:B------:R1:W-:Y:S01]  /*3260*/  SYNCS.ARRIVE.TRANS64.RED.A1T0 RZ, [R0+URZ], RZ ;  /* 0x000000ff00ff79a7 */ /* 0x0003e2000810043f */
[----:B------:R-:W-:Y:S05]  /*3270*/  @P0 BRA `(.L_x_37) ;  /* 0x0000000000040947 */ /* 0x000fea0003800000 */
[----:B------:R-:W-:Y:S01]  /*3280*/  BPT.TRAP 0x1 ;  /* 0x000000040000795c */ /* 0x000fe20000300000 */
.L_x_37:
[----:B------:R-:W-:Y:S01]  /*3290*/  IMAD.SHL.U32 R90, R90, 0x80, RZ ;  /* 0x000000805a5a7824 */ /* 0x000fe200078e00ff */
[----:B------:R-:W-:Y:S01]  /*32a0*/  UIADD3 UR41, UR43, UR41, URZ ;  /* 0x000000292b297290 */ /* 0x000fe2000fffe03f */
[----:B------:R-:W-:Y:S01]  /*32b0*/  IMAD.SHL.U32 R10, R23, 0x80, RZ ;  /* 0x00000080170a7824 */ /* 0x000fe200078e00ff */
[----:B------:R-:W-:Y:S01]  /*32c0*/  ULDC UR7, c[0x0][0x288] ;  /* 0x0000a20000077ab9 */ /* 0x000fe20000000800 */
[----:B------:R-:W-:Y:S01]  /*32d0*/  ULDC UR8, c[0x0][0x284] ;  /* 0x0000a10000087ab9 */ /* 0x000fe20000000800 */
[----:B------:R-:W-:Y:S01]  /*32e0*/  UISETP.GT.U32.AND UP0, UPT, UR41, 0x8, UPT ;  /* 0x000000082900788c */ /* 0x000fe2000bf04070 */
[----:B------:R-:W-:Y:S01]  /*32f0*/  ISETP.GE.AND P0, PT, R90, UR7, PT ;  /* 0x000000075a007c0c */ /* 0x000fe2000bf06270 */
[----:B------:R-:W-:Y:S01]  /*3300*/  UISETP.GE.U32.AND UP1, UPT, UR43, 0x9, UPT ;  /* 0x000000092b00788c */ /* 0x000fe2000bf26070 */
[----:B-1----:R-:W-:Y:S01]  /*3310*/  IMAD.MOV.U32 R0, RZ, RZ, -0x1 ;  /* 0xffffffffff007424 */ /* 0x002fe200078e00ff */
[----:B------:R-:W-:Y:S01]  /*3320*/  UISETP.LT.U32.AND UP0, UPT, UR43, 0x9, UP0 ;  /* 0x000000092b00788c */ /* 0x000fe20008701070 */
[----:B------:R-:W-:Y:S01]  /*3330*/  ISETP.GE.OR P0, PT, R10, UR8, P0 ;  /* 0x000000080a007c0c */ /* 0x000fe20008706670 */
[----:B------:R-:W-:-:S02]  /*3340*/  UIMAD.WIDE.U32 UR4, UR41, 0x38e38e39, URZ ;  /* 0x38e38e39290478a5 */ /* 0x000fc4000f8e003f */
[----:B------:R-:W-:Y:S02]  /*3350*/  USEL UR6, URZ, 0x1, !UP0 ;  /* 0x000000013f067887 */ /* 0x000fe4000c000000 */
[----:B------:R-:W-:Y:S02]  /*3360*/  USHF.R.U32.HI UR4, URZ, 0x1, UR5 ;  /* 0x000000013f047899 */ /* 0x000fe40008011605 */
[----:B------:R-:W-:Y:S02]  /*3370*/  ULOP3.LUT UR40, UR40, UR6, URZ, 0x3c, !UPT ;  /* 0x0000000628287292 */ /* 0x000fe4000f8e3c3f */
[----:B------:R-:W-:Y:S02]  /*3380*/  UIMAD UR41, UR4, -0x9, UR41 ;  /* 0xfffffff7042978a4 */ /* 0x000fe4000f8e0229 */
[----:B------:R-:W-:Y:S02]  /*3390*/  @UP1 ULOP3.LUT UR40, UR40, 0x1, UR4, 0x78, !UPT ;  /* 0x0000000128281892 */ /* 0x000fe4000f8e7804 */
[----:B------:R-:W-:Y:S10]  /*33a0*/  @P0 BRA `(.L_x_38) ;  /* 0x0000004400d00947 */ /* 0x000ff40003800000 */
[----:B------:R-:W1:Y:S01]  /*33b0*/  LDC.64 R14, c[0x0][0x7c8] ;  /* 0x0001f200ff0e7b82 */ /* 0x000e620000000a00 */
[----:B------:R-:W-:Y:S01]  /*33c0*/  LOP3.LUT R8, R90, 0x6, R94, 0xf8, !PT ;  /* 0x000000065a087812 */ /* 0x000fe200078ef85e */
[----:B------:R-:W-:Y:S01]  /*33d0*/  ULDC.64 UR4, c[0x0][0x7d0] ;  /* 0x0001f40000047ab9 */ /* 0x000fe20000000a00 */
[----:B------:R-:W-:Y:S01]  /*33e0*/  SHF.R.S32.HI R11, RZ, 0x1f, R22 ;  /* 0x0000001fff0b7819 */ /* 0x000fe20000011416 */
[----:B------:R-:W-:Y:S01]  /*33f0*/  IMAD.WIDE R12, R23, 0x80, R88 ;  /* 0x00000080170c7825 */ /* 0x000fe200078e0258 */
[--C-:B------:R-:W-:Y:S01]  /*3400*/  SHF.R.S32.HI R9, RZ, 0x1f, R8.reuse ;  /* 0x0000001fff097819 */ /* 0x100fe20000011408 */
[----:B------:R-:W-:Y:S02]  /*3410*/  BSSY B0, `(.L_x_38) ;  /* 0x000046d000007945 */ /* 0x000fe40003800000 */
[----:B------:R-:W-:Y:S02]  /*3420*/  IMAD R3, R11, UR4, RZ ;  /* 0x000000040b037c24 */ /* 0x000fe4000f8e02ff */
[----:B0-----:R-:W-:-:S04]  /*3430*/  IMAD.WIDE.U32 R4, R22, UR4, R8 ;  /* 0x0000000416047c25 */ /* 0x001fc8000f8e0008 */
[----:B------:R-:W-:Y:S01]  /*3440*/  IMAD R3, R22, UR5, R3 ;  /* 0x0000000516037c24 */ /* 0x000fe2000f8e0203 */
[----:B------:R-:W-:Y:S01]  /*3450*/  ULDC.64 UR4, c[0x0][0x7c0] ;  /* 0x0001f00000047ab9 */ /* 0x000fe20000000a00 */
[----:B------:R-:W-:Y:S02]  /*3460*/  IMAD.IADD R20, R105, 0x1, -R10 ;  /* 0x0000000169147824 */ /* 0x000fe400078e0a0a */
[----:B------:R-:W-:Y:S02]  /*3470*/  IMAD.IADD R5, R5, 0x1, R3 ;  /* 0x0000000105057824 */ /* 0x000fe400078e0203 */
[----:B-1----:R-:W-:-:S04]  /*3480*/  IMAD R6, R13, R14, RZ ;  /* 0x0000000e0d067224 */ /* 0x002fc800078e02ff */
[C---:B------:R-:W-:Y:S02]  /*3490*/  IMAD R3, R12.reuse, R15, R6 ;  /* 0x0000000f0c037224 */ /* 0x040fe400078e0206 */
[----:B------:R-:W-:-:S04]  /*34a0*/  IMAD.WIDE.U32 R6, R12, R14, R4 ;  /* 0x0000000e0c067225 */ /* 0x000fc800078e0004 */
[----:B------:R-:W-:Y:S01]  /*34b0*/  IMAD.IADD R5, R7, 0x1, R3 ;  /* 0x0000000107057824 */ /* 0x000fe200078e0203 */
[----:B------:R-:W-:Y:S02]  /*34c0*/  LEA R4, P0, R14, R6, 0x3 ;  /* 0x000000060e047211 */ /* 0x000fe400078018ff */
[----:B------:R-:W-:Y:S02]  /*34d0*/  IADD3 R6, P1, R6, UR4, RZ ;  /* 0x0000000406067c10 */ /* 0x000fe4000ff3e0ff */
[----:B------:R-:W-:Y:S02]  /*34e0*/  LEA.HI.X R3, R14, R5, R15, 0x3, P0 ;  /* 0x000000050e037211 */ /* 0x000fe400000f1c0f */
[----:B-----5:R-:W-:Y:S02]  /*34f0*/  FSETP.NEU.AND P0, PT, R92, RZ, PT ;  /* 0x000000ff5c00720b */ /* 0x020fe40003f0d000 */
[----:B------:R-:W-:Y:S02]  /*3500*/  IADD3 R4, P2, R4, UR4, RZ ;  /* 0x0000000404047c10 */ /* 0x000fe4000ff5e0ff */
[----:B------:R-:W-:-:S02]  /*3510*/  IADD3.X R7, R5, UR5, RZ, P1, !PT ;  /* 0x0000000505077c10 */ /* 0x000fc40008ffe4ff */
[----:B------:R-:W-:Y:S01]  /*3520*/  IADD3.X R5, R3, UR5, RZ, P2, !PT ;  /* 0x0000000503057c10 */ /* 0x000fe200097fe4ff */
[----:B------:R-:W-:-:S06]  /*3530*/  IMAD.IADD R3, R93, 0x1, -R90 ;  /* 0x000000015d037824 */ /* 0x000fcc00078e0a5a */
[----:B------:R-:W-:Y:S05]  /*3540*/  @!P0 BRA `(.L_x_39) ;  /* 0x00000034005c8947 */ /* 0x000fea0003800000 */
[----:B------:R-:W0:Y:S01]  /*3550*/  LDC.64 R96, c[0x0][0x7b0] ;  /* 0x0001ec00ff607b82 */ /* 0x000e220000000a00 */
[----:B------:R-:W-:Y:S01]  /*3560*/  ULDC.64 UR4, c[0x0][0x7b8] ;  /* 0x0001ee0000047ab9 */ /* 0x000fe20000000a00 */
[----:B------:R-:W-:Y:S01]  /*3570*/  ISETP.GE.AND P0, PT, R20, 0x1, PT ;  /* 0x000000011400780c */ /* 0x000fe20003f06270 */
[----:B------:R-:W-:Y:S01]  /*3580*/  IMAD R15, R11, UR4, RZ ;  /* 0x000000040b0f7c24 */ /* 0x000fe2000f8e02ff */
[----:B------:R-:W-:Y:S01]  /*3590*/  BSSY B1, `(.L_x_40) ;  /* 0x000000e000017945 */ /* 0x000fe20003800000 */
[C---:B------:R-:W-:Y:S01]  /*35a0*/  IMAD.WIDE.U32 R10, R22.reuse, UR4, R8 ;  /* 0x00000004160a7c25 */ /* 0x040fe2000f8e0008 */
[----:B------:R-:W-:Y:S02]  /*35b0*/  ISETP.LT.OR P3, PT, R3, 0x1, !P0 ;  /* 0x000000010300780c */ /* 0x000fe40004761670 */
[----:B------:R-:W1:Y:S01]  /*35c0*/  LDC.64 R98, c[0x0][0x7a8] ;  /* 0x0001ea00ff627b82 */ /* 0x000e620000000a00 */
[----:B------:R-:W-:-:S04]  /*35d0*/  IMAD R15, R22, UR5, R15 ;  /* 0x00000005160f7c24 */ /* 0x000fc8000f8e020f */
[----:B------:R-:W-:Y:S02]  /*35e0*/  IMAD.IADD R11, R11, 0x1, R15 ;  /* 0x000000010b0b7824 */ /* 0x000fe400078e020f */
[-C--:B0-----:R-:W-:Y:S02]  /*35f0*/  IMAD R14, R13, R96.reuse, RZ ;  /* 0x000000600d0e7224 */ /* 0x081fe400078e02ff */
[----:B------:R-:W-:-:S04]  /*3600*/  IMAD.WIDE.U32 R8, R12, R96, R10 ;  /* 0x000000600c087225 */ /* 0x000fc800078e000a */
[----:B------:R-:W-:Y:S01]  /*3610*/  IMAD R14, R12, R97, R14 ;  /* 0x000000610c0e7224 */ /* 0x000fe200078e020e */
[----:B-1----:R-:W-:-:S04]  /*3620*/  IADD3 R8, P1, R8, R98, RZ ;  /* 0x0000006208087210 */ /* 0x002fc80007f3e0ff */
[--C-:B------:R-:W-:Y:S02]  /*3630*/  IADD3.X R9, R99, R9, R14.reuse, P1, !PT ;  /* 0x0000000963097210 */ /* 0x100fe40000ffe40e */
[----:B------:R-:W-:Y:S01]  /*3640*/  PRMT R14, RZ, 0x7610, R14 ;  /* 0x00007610ff0e7816 */ /* 0x000fe2000000000e */
[----:B------:R-:W-:Y:S06]  /*3650*/  @P3 BRA `(.L_x_41) ;  /* 0x0000000000043947 */ /* 0x000fec0003800000 */
[----:B------:R0:W5:Y:S02]  /*3660*/  LDG.E.U8 R14, desc[UR36][R8.64] ;  /* 0x00000024080e7981 */ /* 0x000164000c1e1100 */
.L_x_41:
[----:B------:R-:W-:Y:S05]  /*3670*/  BSYNC B1 ;  /* 0x0000000000017941 */ /* 0x000fea0003800000 */
.L_x_40:
[----:B-----5:R-:W-:Y:S01]  /*3680*/  LOP3.LUT R14, R14, 0xff, RZ, 0xc0, !PT ;  /* 0x000000ff0e0e7812 */ /* 0x020fe200078ec0ff */
[----:B------:R-:W-:Y:S01]  /*3690*/  BSSY B1, `(.L_x_42) ;  /* 0x000000b000017945 */ /* 0x000fe20003800000 */
[----:B------:R-:W-:Y:S02]  /*36a0*/  ISETP.LT.OR P2, PT, R3, 0x2, !P0 ;  /* 0x000000020300780c */ /* 0x000fe40004741670 */
[----:B------:R-:W-:-:S05]  /*36b0*/  F2FP.F16.E4M3.UNPACK_B R14, R14 ;  /* 0x0000000eff0e723e */ /* 0x000fca00020006ff */
[----:B------:R-:W-:Y:S01]  /*36c0*/  HADD2.F32 R15, -RZ, R14.H0_H0 ;  /* 0x2000000eff0f7230 */ /* 0x000fe20000004100 */
[----:B------:R-:W-:-:S04]  /*36d0*/  PRMT R14, RZ, 0x7610, R14 ;  /* 0x00007610ff0e7816 */ /* 0x000fc8000000000e */
[----:B------:R-:W-:-:S04]  /*36e0*/  FMUL R15, R15, R92 ;  /* 0x0000005c0f0f7220 */ /* 0x000fc80000400000 */
[----:B------:R-:W-:-:S05]  /*36f0*/  FFMA R15, R24, R91, R15 ;  /* 0x0000005b180f7223 */ /* 0x000fca000000000f */
[----:B------:R-:W-:-:S05]  /*3700*/  F2FP.SATFINITE.E4M3.F32.PACK_AB_MERGE_C R15, RZ, R15, RZ ;  /* 0x0000000fff0f723e */ /* 0x000fca00048070ff */
[----:B------:R1:W-:Y:S01]  /*3710*/  @!P3 STG.E.U8 desc[UR36][R6.64], R15 ;  /* 0x0000000f0600b986 */ /* 0x0003e2000c101124 */
[----:B------:R-:W-:Y:S05]  /*3720*/  @P2 BRA `(.L_x_43) ;  /* 0x0000000000042947 */ /* 0x000fea0003800000 */
[----:B------:R2:W5:Y:S02]  /*3730*/  LDG.E.U8 R14, desc[UR36][R8.64+0x1] ;  /* 0x00000124080e7981 */ /* 0x000564000c1e1100 */
.L_x_43:
[----:B------:R-:W-:Y:S05]  /*3740*/  BSYNC B1 ;  /* 0x0000000000017941 */ /* 0x000fea0003800000 */
.L_x_42:
[----:B-----5:R-:W-:Y:S01]  /*3750*/  LOP3.LUT R14, R14, 0xff, RZ, 0xc0, !PT ;  /* 0x000000ff0e0e7812 */ /* 0x020fe200078ec0ff */
[----:B------:R-:W-:Y:S01]  /*3760*/  BSSY B1, `(.L_x_44) ;  /* 0x0000013000017945 */ /* 0x000fe20003800000 */
[----:B------:R-:W-:Y:S02]  /*3770*/  IADD3 R21, P1, R12, 0x8, RZ ;  /* 0x000000080c157810 */ /* 0x000fe40007f3e0ff */
[----:B------:R-:W-:-:S03]  /*3780*/  F2FP.F16.E4M3.UNPACK_B R14, R14 ;  /* 0x0000000eff0e723e */ /* 0x000fc600020006ff */
[----:B------:R-:W-:Y:S01]  /*3790*/  IMAD.X R13, RZ, RZ, R13, P1 ;  /* 0x000000ffff0d7224 */ /* 0x000fe200008e060d */
[----:B------:R-:W-:Y:S01]  /*37a0*/  ISETP.GE.AND P1, PT, R20, 0x9, PT ;  /* 0x000000091400780c */ /* 0x000fe20003f26270 */
[----:B-1----:R-:W-:Y:S02]  /*37b0*/  HADD2.F32 R15, -RZ, R14.H0_H0 ;  /* 0x2000000eff0f7230 */ /* 0x002fe40000004100 */
[-C--:B------:R-:W-:Y:S01]  /*37c0*/  IMAD R14, R13, R96.reuse, RZ ;  /* 0x000000600d0e7224 */ /* 0x080fe200078e02ff */
[----:B------:R-:W-:Y:S01]  /*37d0*/  ISETP.LT.OR P4, PT, R3, 0x1, !P1 ;  /* 0x000000010300780c */ /* 0x000fe20004f81670 */
[----:B------:R-:W-:-:S04]  /*37e0*/  IMAD.WIDE.U32 R10, R21, R96, R10 ;  /* 0x00000060150a7225 */ /* 0x000fc800078e000a */
[----:B------:R-:W-:Y:S01]  /*37f0*/  FMUL R12, R15, R92 ;  /* 0x0000005c0f0c7220 */ /* 0x000fe20000400000 */
[----:B------:R-:W-:-:S03]  /*3800*/  IMAD R14, R21, R97, R14 ;  /* 0x00000061150e7224 */ /* 0x000fc600078e020e */
[----:B------:R-:W-:Y:S01]  /*3810*/  FFMA R12, R25, R91, R12 ;  /* 0x0000005b190c7223 */ /* 0x000fe2000000000c */
[----:B------:R-:W-:-:S04]  /*3820*/  IADD3 R10, P3, R10, R98, RZ ;  /* 0x000000620a0a7210 */ /* 0x000fc80007f7e0ff */
[----:B------:R-:W-:Y:S02]  /*3830*/  F2FP.SATFINITE.E4M3.F32.PACK_AB_MERGE_C R13, RZ, R12, RZ ;  /* 0x0000000cff0d723e */ /* 0x000fe400048070ff */
[----:B------:R-:W-:Y:S02]  /*3840*/  IADD3.X R11, R99, R11, R14, P3, !PT ;  /* 0x0000000b630b7210 */ /* 0x000fe40001ffe40e */
[----:B------:R-:W-:Y:S01]  /*3850*/  PRMT R12, RZ, 0x7610, R12 ;  /* 0x00007610ff0c7816 */ /* 0x000fe2000000000c */
[----:B------:R1:W-:Y:S01]  /*3860*/  @!P2 STG.E.U8 desc[UR36][R6.64+0x1], R13 ;  /* 0x0000010d0600a986 */ /* 0x0003e2000c101124 */
[----:B------:R-:W-:Y:S05]  /*3870*/  @P4 BRA `(.L_x_45) ;  /* 0x0000000000044947 */ /* 0x000fea0003800000 */
[----:B------:R3:W5:Y:S02]  /*3880*/  LDG.E.U8 R12, desc[UR36][R10.64] ;  /* 0x000000240a0c7981 */ /* 0x000764000c1e1100 */
.L_x_45:
[----:B------:R-:W-:Y:S05]  /*3890*/  BSYNC B1 ;  /* 0x0000000000017941 */ /* 0x000fea0003800000 */
.L_x_44:
[----:B-----5:R-:W-:Y:S01]  /*38a0*/  LOP3.LUT R12, R12, 0xff, RZ, 0xc0, !PT ;  /* 0x000000ff0c0c7812 */ /* 0x020fe200078ec0ff */
[----:B------:R-:W-:Y:S01]  /*38b0*/  BSSY B1, `(.L_x_46) ;  /* 0x000000b000017945 */ /* 0x000fe20003800000 */
[----:B------:R-:W-:Y:S02]  /*38c0*/  ISETP.LT.OR P2, PT, R3, 0x2, !P1 ;  /* 0x000000020300780c */ /* 0x000fe40004f41670 */
[----:B------:R-:W-:-:S05]  /*38d0*/  F2FP.F16.E4M3.UNPACK_B R12, R12 ;  /* 0x0000000cff0c723e */ /* 0x000fca00020006ff */
[----:B-1----:R-:W-:Y:S01]  /*38e0*/  HADD2.F32 R13, -RZ, R12.H0_H0 ;  /* 0x2000000cff0d7230 */ /* 0x002fe20000004100 */
[----:B------:R-:W-:-:S04]  /*38f0*/  PRMT R12, RZ, 0x7610, R12 ;  /* 0x00007610ff0c7816 */ /* 0x000fc8000000000c */
[----:B------:R-:W-:-:S04]  /*3900*/  FMUL R13, R13, R92 ;  /* 0x0000005c0d0d7220 */ /* 0x000fc80000400000 */
[----:B------:R-:W-:-:S05]  /*3910*/  FFMA R13, R26, R91, R13 ;  /* 0x0000005b1a0d7223 */ /* 0x000fca000000000d */
[----:B------:R-:W-:-:S05]  /*3920*/  F2FP.SATFINITE.E4M3.F32.PACK_AB_MERGE_C R13, RZ, R13, RZ ;  /* 0x0000000dff0d723e */ /* 0x000fca00048070ff */
[----:B------:R1:W-:Y:S01]  /*3930*/  @!P4 STG.E.U8 desc[UR36][R4.64], R13 ;  /* 0x0000000d0400c986 */ /* 0x0003e2000c101124 */
[----:B------:R-:W-:Y:S05]  /*3940*/  @P2 BRA `(.L_x_47) ;  /* 0x0000000000042947 */ /* 0x000fea0003800000 */
[----:B------:R4:W5:Y:S02]  /*3950*/  LDG.E.U8 R12, desc[UR36][R10.64+0x1] ;  /* 0x000001240a0c7981 */ /* 0x000964000c1e1100 */
.L_x_47:
[----:B------:R-:W-:Y:S05]  /*3960*/  BSYNC B1 ;  /* 0x0000000000017941 */ /* 0x000fea0003800000 */
.L_x_46:
[----:B-----5:R-:W-:Y:S01]  /*3970*/  LOP3.LUT R12, R12, 0xff, RZ, 0xc0, !PT ;  /* 0x000000ff0c0c7812 */ /* 0x020fe200078ec0ff */
[----:B------:R-:W-:Y:S01]  /*3980*/  BSSY B1, `(.L_x_48) ;  /* 0x000000b000017945 */ /* 0x000fe20003800000 */
[----:B------:R-:W-:Y:S02]  /*3990*/  ISETP.LT.OR P3, PT, R3, 0x9, !P0 ;  /* 0x000000090300780c */ /* 0x000fe40004761670 */
[----:B------:R-:W-:-:S05]  /*39a0*/  F2FP.F16.E4M3.UNPACK_B R12, R12 ;  /* 0x0000000cff0c723e */ /* 0x000fca00020006ff */
[----:B-1----:R-:W-:-:S05]  /*39b0*/  HADD2.F32 R13, -RZ, R12.H0_H0 ;  /* 0x2000000cff0d7230 */ /* 0x002fca0000004100 */
[----:B------:R-:W-:-:S04]  /*39c0*/  FMUL R12, R13, R92 ;  /* 0x0000005c0d0c7220 */ /* 0x000fc80000400000 */
[----:B------:R-:W-:-:S05]  /*39d0*/  FFMA R12, R27, R91, R12 ;  /* 0x0000005b1b0c7223 */ /* 0x000fca000000000c */
[----:B------:R-:W-:Y:S02]  /*39e0*/  F2FP.SATFINITE.E4M3.F32.PACK_AB_MERGE_C R13, RZ, R12, RZ ;  /* 0x0000000cff0d723e */ /* 0x000fe400048070ff */
[----:B------:R-:W-:-:S03]  /*39f0*/  PRMT R12, RZ, 0x7610, R12 ;  /* 0x00007610ff0c7816 */ /* 0x000fc6000000000c */
[----:B------:R1:W-:Y:S01]  /*3a00*/  @!P2 STG.E.U8 desc[UR36][R4.64+0x1], R13 ;  /* 0x0000010d0400a986 */ /* 0x0003e2000c101124 */
[----:B------:R-:W-:Y:S05]  /*3a10*/  @P3 BRA `(.L_x_49) ;  /* 0x0000000000043947 */ /* 0x000fea0003800000 */
[----:B------:R0:W5:Y:S02]  /*3a20*/  LDG.E.U8 R12, desc[UR36][R8.64+0x8] ;  /* 0x00000824080c7981 */ /* 0x000164000c1e1100 */
.L_x_49:
[----:B------:R-:W-:Y:S05]  /*3a30*/  BSYNC B1 ;  /* 0x0000000000017941 */ /* 0x000fea0003800000 */
.L_x_48:
        /* <DEDUP_REMOVED lines=12> */
.L_x_51:
[----:B------:R-:W-:Y:S05]  /*3b00*/  BSYNC B1 ;  /* 0x0000000000017941 */ /* 0x000fea0003800000 */
.L_x_50:
        /* <DEDUP_REMOVED lines=12> */
.L_x_53:
[----:B------:R-:W-:Y:S05]  /*3bd0*/  BSYNC B1 ;  /* 0x0000000000017941 */ /* 0x000fea0003800000 */
.L_x_52:
        /* <DEDUP_REMOVED lines=12> */
.L_x_55:
[----:B------:R-:W-:Y:S05]  /*3ca0*/  BSYNC B1 ;  /* 0x0000000000017941 */ /* 0x000fea0003800000 */
.L_x_54:
        /* <DEDUP_REMOVED lines=12> */
.L_x_57:
[----:B------:R-:W-:Y:S05]  /*3d70*/  BSYNC B1 ;  /* 0x0000000000017941 */ /* 0x000fea0003800000 */
.L_x_56:
        /* <DEDUP_REMOVED lines=12> */
.L_x_59:
[----:B------:R-:W-:Y:S05]  /*3e40*/  BSYNC B1 ;  /* 0x0000000000017941 */ /* 0x000fea0003800000 */
.L_x_58:
        /* <DEDUP_REMOVED lines=12> */
.L_x_61:
[----:B------:R-:W-:Y:S05]  /*3f10*/  BSYNC B1 ;  /* 0x0000000000017941 */ /* 0x000fea0003800000 */
.L_x_60:
        /* <DEDUP_REMOVED lines=12> */
.L_x_63:
[----:B------:R-:W-:Y:S05]  /*3fe0*/  BSYNC B1 ;  /* 0x0000000000017941 */ /* 0x000fea0003800000 */
.L_x_62:
        /* <DEDUP_REMOVED lines=12> */
.L_x_65:
[----:B------:R-:W-:Y:S05]  /*40b0*/  BSYNC B1 ;  /* 0x0000000000017941 */ /* 0x000fea0003800000 */
.L_x_64:
        /* <DEDUP_REMOVED lines=12> */
.L_x_67:
[----:B------:R-:W-:Y:S05]  /*4180*/  BSYNC B1 ;  /* 0x0000000000017941 */ /* 0x000fea0003800000 */
.L_x_66:
        /* <DEDUP_REMOVED lines=12> */
.L_x_69:
[----:B------:R-:W-:Y:S05]  /*4250*/  BSYNC B1 ;  /* 0x0000000000017941 */ /* 0x000fea0003800000 */
.L_x_68:
        /* <DEDUP_REMOVED lines=12> */
.L_x_71:
[----:B------:R-:W-:Y:S05]  /*4320*/  BSYNC B1 ;  /* 0x0000000000017941 */ /* 0x000fea0003800000 */
.L_x_70:
        /* <DEDUP_REMOVED lines=12> */
.L_x_73:
[----:B------:R-:W-:Y:S05]  /*43f0*/  BSYNC B1 ;  /* 0x0000000000017941 */ /* 0x000fea0003800000 */
.L_x_72:
        /* <DEDUP_REMOVED lines=12> */
.L_x_75:
[----:B------:R-:W-:Y:S05]  /*44c0*/  BSYNC B1 ;  /* 0x0000000000017941 */ /* 0x000fea0003800000 */
.L_x_74:
        /* <DEDUP_REMOVED lines=12> */
.L_x_77:
[----:B------:R-:W-:Y:S05]  /*4590*/  BSYNC B1 ;  /* 0x0000000000017941 */ /* 0x000fea0003800000 */
.L_x_76:
        /* <DEDUP_REMOVED lines=12> */
.L_x_79:
[----:B------:R-:W-:Y:S05]  /*4660*/  BSYNC B1 ;  /* 0x0000000000017941 */ /* 0x000fea0003800000 */
.L_x_78:
        /* <DEDUP_REMOVED lines=12> */
.L_x_81:
[----:B------:R-:W-:Y:S05]  /*4730*/  BSYNC B1 ;  /* 0x0000000000017941 */ /* 0x000fea0003800000 */
.L_x_80:
        /* <DEDUP_REMOVED lines=12> */
.L_x_83:
[----:B------:R-:W-:Y:S05]  /*4800*/  BSYNC B1 ;  /* 0x0000000000017941 */ /* 0x000fea0003800000 */
.L_x_82:
        /* <DEDUP_REMOVED lines=12> */
.L_x_85:
[----:B------:R-:W-:Y:S05]  /*48d0*/  BSYNC B1 ;  /* 0x0000000000017941 */ /* 0x000fea0003800000 */
.L_x_84:
        /* <DEDUP_REMOVED lines=12> */
.L_x_87:
[----:B------:R-:W-:Y:S05]  /*49a0*/  BSYNC B1 ;  /* 0x0000000000017941 */ /* 0x000fea0003800000 */
.L_x_86:
        /* <DEDUP_REMOVED lines=12> */
.L_x_89:
[----:B------:R-:W-:Y:S05]  /*4a70*/  BSYNC B1 ;  /* 0x0000000000017941 */ /* 0x000fea0003800000 */
.L_x_88:
        /* <DEDUP_REMOVED lines=12> */
.L_x_91:
[----:B------:R-:W-:Y:S05]  /*4b40*/  BSYNC B1 ;  /* 0x0000000000017941 */ /* 0x000fea0003800000 */
.L_x_90:
        /* <DEDUP_REMOVED lines=12> */
.L_x_93:
[----:B------:R-:W-:Y:S05]  /*4c10*/  BSYNC B1 ;  /* 0x0000000000017941 */ /* 0x000fea0003800000 */
.L_x_92:
        /* <DEDUP_REMOVED lines=12> */
.L_x_95:
[----:B------:R-:W-:Y:S05]  /*4ce0*/  BSYNC B1 ;  /* 0x0000000000017941 */ /* 0x000fea0003800000 */
.L_x_94:
        /* <DEDUP_REMOVED lines=12> */
.L_x_97:
[----:B------:R-:W-:Y:S05]  /*4db0*/  BSYNC B1 ;  /* 0x0000000000017941 */ /* 0x000fea0003800000 */
.L_x_96:
        /* <DEDUP_REMOVED lines=12> */
.L_x_99:
[----:B------:R-:W-:Y:S05]  /*4e80*/  BSYNC B1 ;  /* 0x0000000000017941 */ /* 0x000fea0003800000 */
.L_x_98:
        /* <DEDUP_REMOVED lines=12> */
.L_x_101:
[----:B------:R-:W-:Y:S05]  /*4f50*/  BSYNC B1 ;  /* 0x0000000000017941 */ /* 0x000fea0003800000 */
.L_x_100:
        /* <DEDUP_REMOVED lines=12> */
.L_x_103:
[----:B------:R-:W-:Y:S05]  /*5020*/  BSYNC B1 ;  /* 0x0000000000017941 */ /* 0x000fea0003800000 */
.L_x_102:
        /* <DEDUP_REMOVED lines=12> */
.L_x_105:
[----:B------:R-:W-:Y:S05]  /*50f0*/  BSYNC B1 ;  /* 0x0000000000017941 */ /* 0x000fea0003800000 */
.L_x_104:
        /* <DEDUP_REMOVED lines=12> */
.L_x_107:
[----:B------:R-:W-:Y:S05]  /*51c0*/  BSYNC B1 ;  /* 0x0000000000017941 */ /* 0x000fea0003800000 */
.L_x_106:
        /* <DEDUP_REMOVED lines=12> */
.L_x_109:
[----:B------:R-:W-:Y:S05]  /*5290*/  BSYNC B1 ;  /* 0x0000000000017941 */ /* 0x000fea0003800000 */
.L_x_108:
        /* <DEDUP_REMOVED lines=12> */
.L_x_111:
[----:B------:R-:W-:Y:S05]  /*5360*/  BSYNC B1 ;  /* 0x0000000000017941 */ /* 0x000fea0003800000 */
.L_x_110:
        /* <DEDUP_REMOVED lines=12> */
.L_x_113:
[----:B------:R-:W-:Y:S05]  /*5430*/  BSYNC B1 ;  /* 0x0000000000017941 */ /* 0x000fea0003800000 */
.L_x_112:
        /* <DEDUP_REMOVED lines=12> */
.L_x_115:
[----:B------:R-:W-:Y:S05]  /*5500*/  BSYNC B1 ;  /* 0x0000000000017941 */ /* 0x000fea0003800000 */
.L_x_114:
        /* <DEDUP_REMOVED lines=12> */
.L_x_117:
[----:B------:R-:W-:Y:S05]  /*55d0*/  BSYNC B1 ;  /* 0x0000000000017941 */ /* 0x000fea0003800000 */
.L_x_116:
        /* <DEDUP_REMOVED lines=12> */
.L_x_119:
[----:B------:R-:W-:Y:S05]  /*56a0*/  BSYNC B1 ;  /* 0x0000000000017941 */ /* 0x000fea0003800000 */
.L_x_118:
        /* <DEDUP_REMOVED lines=12> */
.L_x_121:
[----:B------:R-:W-:Y:S05]  /*5770*/  BSYNC B1 ;  /* 0x0000000000017941 */ /* 0x000fea0003800000 */
.L_x_120:
        /* <DEDUP_REMOVED lines=12> */
.L_x_123:
[----:B------:R-:W-:Y:S05]  /*5840*/  BSYNC B1 ;  /* 0x0000000000017941 */ /* 0x000fea0003800000 */
.L_x_122:
        /* <DEDUP_REMOVED lines=12> */
.L_x_125:
[----:B------:R-:W-:Y:S05]  /*5910*/  BSYNC B1 ;  /* 0x0000000000017941 */ /* 0x000fea0003800000 */
.L_x_124:
        /* <DEDUP_REMOVED lines=12> */
.L_x_127:
[----:B------:R-:W-:Y:S05]  /*59e0*/  BSYNC B1 ;  /* 0x0000000000017941 */ /* 0x000fea0003800000 */
.L_x_126:
        /* <DEDUP_REMOVED lines=12> */
.L_x_129:
[----:B------:R-:W-:Y:S05]  /*5ab0*/  BSYNC B1 ;  /* 0x0000000000017941 */ /* 0x000fea0003800000 */
.L_x_128:
        /* <DEDUP_REMOVED lines=12> */
.L_x_131:
[----:B------:R-:W-:Y:S05]  /*5b80*/  BSYNC B1 ;  /* 0x0000000000017941 */ /* 0x000fea0003800000 */
.L_x_130:
        /* <DEDUP_REMOVED lines=12> */
.L_x_133:
[----:B------:R-:W-:Y:S05]  /*5c50*/  BSYNC B1 ;  /* 0x0000000000017941 */ /* 0x000fea0003800000 */
.L_x_132:
        /* <DEDUP_REMOVED lines=12> */
.L_x_135:
[----:B------:R-:W-:Y:S05]  /*5d20*/  BSYNC B1 ;  /* 0x0000000000017941 */ /* 0x000fea0003800000 */
.L_x_134:
        /* <DEDUP_REMOVED lines=12> */
.L_x_137:
[----:B------:R-:W-:Y:S05]  /*5df0*/  BSYNC B1 ;  /* 0x0000000000017941 */ /* 0x000fea0003800000 */
.L_x_136:
        /* <DEDUP_REMOVED lines=12> */
.L_x_139:
[----:B------:R-:W-:Y:S05]  /*5ec0*/  BSYNC B1 ;  /* 0x0000000000017941 */ /* 0x000fea0003800000 */
.L_x_138:
        /* <DEDUP_REMOVED lines=12> */
.L_x_141:
[----:B------:R-:W-:Y:S05]  /*5f90*/  BSYNC B1 ;  /* 0x0000000000017941 */ /* 0x000fea0003800000 */
.L_x_140:
        /* <DEDUP_REMOVED lines=12> */
.L_x_143:
[----:B------:R-:W-:Y:S05]  /*6060*/  BSYNC B1 ;  /* 0x0000000000017941 */ /* 0x000fea0003800000 */
.L_x_142:
        /* <DEDUP_REMOVED lines=12> */
.L_x_145:
[----:B------:R-:W-:Y:S05]  /*6130*/  BSYNC B1 ;  /* 0x0000000000017941 */ /* 0x000fea0003800000 */
.L_x_144:
        /* <DEDUP_REMOVED lines=12> */
.L_x_147:
[----:B------:R-:W-:Y:S05]  /*6200*/  BSYNC B1 ;  /* 0x0000000000017941 */ /* 0x000fea0003800000 */
.L_x_146:
        /* <DEDUP_REMOVED lines=12> */
.L_x_149:
[----:B------:R-:W-:Y:S05]  /*62d0*/  BSYNC B1 ;  /* 0x0000000000017941 */ /* 0x000fea0003800000 */
.L_x_148:
        /* <DEDUP_REMOVED lines=12> */
.L_x_151:
[----:B------:R-:W-:Y:S05]  /*63a0*/  BSYNC B1 ;  /* 0x0000000000017941 */ /* 0x000fea0003800000 */
.L_x_150:
        /* <DEDUP_REMOVED lines=12> */
.L_x_153:
[----:B------:R-:W-:Y:S05]  /*6470*/  BSYNC B1 ;  /* 0x0000000000017941 */ /* 0x000fea0003800000 */
.L_x_152:
        /* <DEDUP_REMOVED lines=12> */
.L_x_155:
[----:B------:R-:W-:Y:S05]  /*6540*/  BSYNC B1 ;  /* 0x0000000000017941 */ /* 0x000fea0003800000 */
.L_x_154:
        /* <DEDUP_REMOVED lines=12> */
.L_x_157:
[----:B------:R-:W-:Y:S05]  /*6610*/  BSYNC B1 ;  /* 0x0000000000017941 */ /* 0x000fea0003800000 */
.L_x_156:
        /* <DEDUP_REMOVED lines=12> */
.L_x_159:
[----:B------:R-:W-:Y:S05]  /*66e0*/  BSYNC B1 ;  /* 0x0000000000017941 */ /* 0x000fea0003800000 */
.L_x_158:
        /* <DEDUP_REMOVED lines=12> */
.L_x_161:
[----:B------:R-:W-:Y:S05]  /*67b0*/  BSYNC B1 ;  /* 0x0000000000017941 */ /* 0x000fea0003800000 */
.L_x_160:
        /* <DEDUP_REMOVED lines=12> */
.L_x_163:
[----:B------:R-:W-:Y:S05]  /*6880*/  BSYNC B1 ;  /* 0x0000000000017941 */ /* 0x000fea0003800000 */
.L_x_162:
[----:B-----5:R-:W-:Y:S01]  /*6890*/  LOP3.LUT R12, R12, 0xff, RZ, 0xc0, !PT ;  /* 0x000000ff0c0c7812 */ /* 0x020fe200078ec0ff */
[----:B------:R-:W-:Y:S01]  /*68a0*/  BSSY B1, `(.L_x_164) ;  /* 0x000000b000017945 */ /* 0x000fe20003800000 */
[----:B------:R-:W-:Y:S02]  /*68b0*/  ISETP.LT.OR P2, PT, R3, 0x79, !P1 ;  /* 0x000000790300780c */ /* 0x000fe40004f41670 */
[----:B------:R-:W-:-:S05]  /*68c0*/  F2FP.F16.E4M3.UNPACK_B R12, R12 ;  /* 0x0000000cff0c723e */ /* 0x000fca00020006ff */
[----:B0-2---:R-:W-:-:S05]  /*68d0*/  HADD2.F32 R9, -RZ, R12.H0_H0 ;  /* 0x2000000cff097230 */ /* 0x005fca0000004100 */
[----:B------:R-:W-:-:S04]  /*68e0*/  FMUL R8, R9, R92 ;  /* 0x0000005c09087220 */ /* 0x000fc80000400000 */
[----:B------:R-:W-:-:S05]  /*68f0*/  FFMA R8, R85, R91, R8 ;  /* 0x0000005b55087223 */ /* 0x000fca0000000008 */
[----:B------:R-:W-:Y:S02]  /*6900*/  F2FP.SATFINITE.E4M3.F32.PACK_AB_MERGE_C R9, RZ, R8, RZ ;  /* 0x00000008ff09723e */ /* 0x000fe400048070ff */
[----:B------:R-:W-:-:S03]  /*6910*/  PRMT R8, RZ, 0x7610, R8 ;  /* 0x00007610ff087816 */ /* 0x000fc60000000008 */
[----:B------:R0:W-:Y:S01]  /*6920*/  @!P0 STG.E.U8 desc[UR36][R6.64+0x79], R9 ;  /* 0x0000790906008986 */ /* 0x0001e2000c101124 */
[----:B------:R-:W-:Y:S05]  /*6930*/  @P2 BRA `(.L_x_165) ;  /* 0x0000000000042947 */ /* 0x000fea0003800000 */
[----:B------:R2:W5:Y:S02]  /*6940*/  LDG.E.U8 R8, desc[UR36][R10.64+0x78] ;  /* 0x000078240a087981 */ /* 0x000564000c1e1100 */
.L_x_165:
[----:B------:R-:W-:Y:S05]  /*6950*/  BSYNC B1 ;  /* 0x0000000000017941 */ /* 0x000fea0003800000 */
.L_x_164:
[----:B-----5:R-:W-:Y:S01]  /*6960*/  LOP3.LUT R8, R8, 0xff, RZ, 0xc0, !PT ;  /* 0x000000ff08087812 */ /* 0x020fe200078ec0ff */
[----:B------:R-:W-:Y:S01]  /*6970*/  BSSY B1, `(.L_x_166) ;  /* 0x000000b000017945 */ /* 0x000fe20003800000 */
[----:B------:R-:W-:Y:S02]  /*6980*/  ISETP.LT.OR P1, PT, R3, 0x7a, !P1 ;  /* 0x0000007a0300780c */ /* 0x000fe40004f21670 */
[----:B------:R-:W-:Y:S02]  /*6990*/  F2FP.F16.E4M3.UNPACK_B R8, R8 ;  /* 0x00000008ff08723e */ /* 0x000fe400020006ff */
[----:B------:R-:W-:-:S03]  /*69a0*/  PRMT R3, RZ, 0x7610, R3 ;  /* 0x00007610ff037816 */ /* 0x000fc60000000003 */
[----:B01----:R-:W-:-:S05]  /*69b0*/  HADD2.F32 R7, -RZ, R8.H0_H0 ;  /* 0x20000008ff077230 */ /* 0x003fca0000004100 */
[----:B------:R-:W-:-:S04]  /*69c0*/  FMUL R7, R7, R92 ;  /* 0x0000005c07077220 */ /* 0x000fc80000400000 */
[----:B------:R-:W-:-:S05]  /*69d0*/  FFMA R7, R86, R91, R7 ;  /* 0x0000005b56077223 */ /* 0x000fca0000000007 */
[----:B------:R-:W-:-:S05]  /*69e0*/  F2FP.SATFINITE.E4M3.F32.PACK_AB_MERGE_C R7, RZ, R7, RZ ;  /* 0x00000007ff07723e */ /* 0x000fca00048070ff */
[----:B------:R0:W-:Y:S01]  /*69f0*/  @!P2 STG.E.U8 desc[UR36][R4.64+0x78], R7 ;  /* 0x000078070400a986 */ /* 0x0001e2000c101124 */
[----:B------:R-:W-:Y:S05]  /*6a00*/  @P1 BRA `(.L_x_167) ;  /* 0x0000000000041947 */ /* 0x000fea0003800000 */
[----:B------:R1:W5:Y:S02]  /*6a10*/  LDG.E.U8 R3, desc[UR36][R10.64+0x79] ;  /* 0x000079240a037981 */ /* 0x000364000c1e1100 */
.L_x_167:
[----:B------:R-:W-:Y:S05]  /*6a20*/  BSYNC B1 ;  /* 0x0000000000017941 */ /* 0x000fea0003800000 */
.L_x_166:
[----:B------:R-:W-:Y:S05]  /*6a30*/  @P1 BRA `(.L_x_168) ;  /* 0x0000001000281947 */ /* 0x000fea0003800000 */
[----:B-----5:R-:W-:-:S04]  /*6a40*/  LOP3.LUT R3, R3, 0xff, RZ, 0xc0, !PT ;  /* 0x000000ff03037812 */ /* 0x020fc800078ec0ff */
[----:B------:R-:W-:-:S05]  /*6a50*/  F2FP.F16.E4M3.UNPACK_B R3, R3 ;  /* 0x00000003ff03723e */ /* 0x000fca00020006ff */
[----:B------:R-:W-:-:S05]  /*6a60*/  HADD2.F32 R3, -RZ, R3.H0_H0 ;  /* 0x20000003ff037230 */ /* 0x000fca0000004100 */
[----:B------:R-:W-:-:S04]  /*6a70*/  FMUL R6, R3, R92 ;  /* 0x0000005c03067220 */ /* 0x000fc80000400000 */
[----:B------:R-:W-:-:S05]  /*6a80*/  FFMA R6, R87, R91, R6 ;  /* 0x0000005b57067223 */ /* 0x000fca0000000006 */
[----:B------:R-:W-:-:S05]  /*6a90*/  F2FP.SATFINITE.E4M3.F32.PACK_AB_MERGE_C R3, RZ, R6, RZ ;  /* 0x00000006ff03723e */ /* 0x000fca00048070ff */
[----:B------:R0:W-:Y:S01]  /*6aa0*/  STG.E.U8 desc[UR36][R4.64+0x79], R3 ;  /* 0x0000790304007986 */ /* 0x0001e2000c101124 */
[----:B------:R-:W-:Y:S05]  /*6ab0*/  BRA `(.L_x_168) ;  /* 0x0000001000087947 */ /* 0x000fea0003800000 */
.L_x_39:
[----:B------:R-:W-:Y:S01]  /*6ac0*/  ISETP.GE.AND P1, PT, R20, 0x1, PT ;  /* 0x000000011400780c */ /* 0x000fe20003f26270 */
[-C--:B------:R-:W-:Y:S01]  /*6ad0*/  FMUL R24, R24, R91.reuse ;  /* 0x0000005b18187220 */ /* 0x080fe20000400000 */
[-C--:B------:R-:W-:Y:S01]  /*6ae0*/  FMUL R25, R25, R91.reuse ;  /* 0x0000005b19197220 */ /* 0x080fe20000400000 */
[----:B------:R-:W-:Y:S01]  /*6af0*/  ISETP.GE.AND P0, PT, R20, 0x9, PT ;  /* 0x000000091400780c */ /* 0x000fe20003f06270 */
[-C--:B------:R-:W-:Y:S01]  /*6b00*/  FMUL R26, R26, R91.reuse ;  /* 0x0000005b1a1a7220 */ /* 0x080fe20000400000 */
[----:B------:R-:W-:Y:S01]  /*6b10*/  ISETP.LT.OR P2, PT, R3, 0x1, !P1 ;  /* 0x000000010300780c */ /* 0x000fe20004f41670 */
[-C--:B------:R-:W-:Y:S01]  /*6b20*/  FMUL R27, R27, R91.reuse ;  /* 0x0000005b1b1b7220 */ /* 0x080fe20000400000 */
[----:B------:R-:W-:Y:S01]  /*6b30*/  ISETP.LT.OR P3, PT, R3, 0x2, !P1 ;  /* 0x000000020300780c */ /* 0x000fe20004f61670 */
[-C--:B------:R-:W-:Y:S01]  /*6b40*/  FMUL R28, R28, R91.reuse ;  /* 0x0000005b1c1c7220 */ /* 0x080fe20000400000 */
[----:B------:R-:W-:Y:S01]  /*6b50*/  F2FP.SATFINITE.E4M3.F32.PACK_AB_MERGE_C R9, RZ, R24, RZ ;  /* 0x00000018ff09723e */ /* 0x000fe200048070ff */
[----:B------:R-:W-:Y:S01]  /*6b60*/  FMUL R29, R29, R91 ;  /* 0x0000005b1d1d7220 */ /* 0x000fe20000400000 */
[----:B------:R-:W-:Y:S01]  /*6b70*/  F2FP.SATFINITE.E4M3.F32.PACK_AB_MERGE_C R25, RZ, R25, RZ ;  /* 0x00000019ff19723e */ /* 0x000fe200048070ff */
[-C--:B------:R-:W-:Y:S01]  /*6b80*/  FMUL R30, R30, R91.reuse ;  /* 0x0000005b1e1e7220 */ /* 0x080fe20000400000 */
[----:B------:R-:W-:Y:S01]  /*6b90*/  ISETP.LT.OR P4, PT, R3, 0x9, !P1 ;  /* 0x000000090300780c */ /* 0x000fe20004f81670 */
[-C--:B------:R-:W-:Y:S01]  /*6ba0*/  FMUL R31, R31, R91.reuse ;  /* 0x0000005b1f1f7220 */ /* 0x080fe20000400000 */
[C---:B------:R-:W-:Y:S01]  /*6bb0*/  ISETP.LT.OR P5, PT, R3.reuse, 0xa, !P1 ;  /* 0x0000000a0300780c */ /* 0x040fe20004fa1670 */
[-C--:B------:R-:W-:Y:S01]  /*6bc0*/  FMUL R32, R32, R91.reuse ;  /* 0x0000005b20207220 */ /* 0x080fe20000400000 */
[----:B------:R-:W-:Y:S01]  /*6bd0*/  F2FP.SATFINITE.E4M3.F32.PACK_AB_MERGE_C R11, RZ, R26, RZ ;  /* 0x0000001aff0b723e */ /* 0x000fe200048070ff */
[----:B------:R0:W-:Y:S01]  /*6be0*/  @!P2 STG.E.U8 desc[UR36][R6.64], R9 ;  /* 0x000000090600a986 */ /* 0x0001e2000c101124 */
[----:B------:R-:W-:Y:S01]  /*6bf0*/  ISETP.LT.OR P2, PT, R3, 0x1, !P0 ;  /* 0x000000010300780c */ /* 0x000fe20004741670 */
[----:B------:R-:W-:Y:S01]  /*6c00*/  FMUL R33, R33, R91 ;  /* 0x0000005b21217220 */ /* 0x000fe20000400000 */
[----:B------:R-:W-:Y:S01]  /*6c10*/  F2FP.SATFINITE.E4M3.F32.PACK_AB_MERGE_C R27, RZ, R27, RZ ;  /* 0x0000001bff1b723e */ /* 0x000fe200048070ff */
[----:B------:R-:W-:Y:S01]  /*6c20*/  @!P3 STG.E.U8 desc[UR36][R6.64+0x1], R25 ;  /* 0x000001190600b986 */ /* 0x000fe2000c101124 */
[----:B------:R-:W-:Y:S01]  /*6c30*/  ISETP.LT.OR P3, PT, R3, 0x2, !P0 ;  /* 0x000000020300780c */ /* 0x000fe20004761670 */
[----:B------:R-:W-:Y:S01]  /*6c40*/  FMUL R34, R34, R91 ;  /* 0x0000005b22227220 */ /* 0x000fe20000400000 */
[----:B------:R-:W-:Y:S01]  /*6c50*/  F2FP.SATFINITE.E4M3.F32.PACK_AB_MERGE_C R29, RZ, R29, RZ ;  /* 0x0000001dff1d723e */ /* 0x000fe200048070ff */
[----:B------:R-:W-:Y:S01]  /*6c60*/  FMUL R35, R35, R91 ;  /* 0x0000005b23237220 */ /* 0x000fe20000400000 */
[----:B------:R-:W-:Y:S01]  /*6c70*/  F2FP.SATFINITE.E4M3.F32.PACK_AB_MERGE_C R31, RZ, R31, RZ ;  /* 0x0000001fff1f723e */ /* 0x000fe200048070ff */
[----:B------:R-:W-:Y:S01]  /*6c80*/  FMUL R36, R36, R91 ;  /* 0x0000005b24247220 */ /* 0x000fe20000400000 */
[----:B------:R-:W-:Y:S01]  /*6c90*/  F2FP.SATFINITE.E4M3.F32.PACK_AB_MERGE_C R33, RZ, R33, RZ ;  /* 0x00000021ff21723e */ /* 0x000fe200048070ff */
[-C--:B------:R-:W-:Y:S01]  /*6ca0*/  FMUL R37, R37, R91.reuse ;  /* 0x0000005b25257220 */ /* 0x080fe20000400000 */
[----:B0-----:R-:W-:Y:S01]  /*6cb0*/  F2FP.SATFINITE.E4M3.F32.PACK_AB_MERGE_C R9, RZ, R28, RZ ;  /* 0x0000001cff09723e */ /* 0x001fe200048070ff */
[----:B------:R0:W-:Y:S01]  /*6cc0*/  @!P2 STG.E.U8 desc[UR36][R4.64], R11 ;  /* 0x0000000b0400a986 */ /* 0x0001e2000c101124 */
[C---:B------:R-:W-:Y:S01]  /*6cd0*/  ISETP.LT.OR P2, PT, R3.reuse, 0x9, !P0 ;  /* 0x000000090300780c */ /* 0x040fe20004741670 */
[----:B------:R-:W-:Y:S01]  /*6ce0*/  FMUL R38, R38, R91 ;  /* 0x0000005b26267220 */ /* 0x000fe20000400000 */
[----:B------:R-:W-:Y:S01]  /*6cf0*/  F2FP.SATFINITE.E4M3.F32.PACK_AB_MERGE_C R35, RZ, R35, RZ ;  /* 0x00000023ff23723e */ /* 0x000fe200048070ff */
[----:B------:R-:W-:Y:S01]  /*6d00*/  @!P3 STG.E.U8 desc[UR36][R4.64+0x1], R27 ;  /* 0x0000011b0400b986 */ /* 0x000fe2000c101124 */
[----:B------:R-:W-:Y:S01]  /*6d10*/  ISETP.LT.OR P3, PT, R3, 0xa, !P0 ;  /* 0x0000000a0300780c */ /* 0x000fe20004761670 */
[----:B------:R-:W-:Y:S01]  /*6d20*/  FMUL R39, R39, R91 ;  /* 0x0000005b27277220 */ /* 0x000fe20000400000 */
[----:B------:R-:W-:Y:S01]  /*6d30*/  F2FP.SATFINITE.E4M3.F32.PACK_AB_MERGE_C R37, RZ, R37, RZ ;  /* 0x00000025ff25723e */ /* 0x000fe200048070ff */
[----:B------:R1:W-:Y:S01]  /*6d40*/  @!P4 STG.E.U8 desc[UR36][R6.64+0x8], R9 ;  /* 0x000008090600c986 */ /* 0x0003e2000c101124 */
[----:B------:R-:W-:Y:S01]  /*6d50*/  ISETP.LT.OR P4, PT, R3, 0x11, !P1 ;  /* 0x000000110300780c */ /* 0x000fe20004f81670 */
[-C--:B------:R-:W-:Y:S01]  /*6d60*/  FMUL R40, R40, R91.reuse ;  /* 0x0000005b28287220 */ /* 0x080fe20000400000 */
[-C--:B------:R-:W-:Y:S01]  /*6d70*/  FMUL R41, R41, R91.reuse ;  /* 0x0000005b29297220 */ /* 0x080fe20000400000 */
[----:B------:R-:W-:Y:S01]  /*6d80*/  @!P5 STG.E.U8 desc[UR36][R6.64+0x9], R29 ;  /* 0x0000091d0600d986 */ /* 0x000fe2000c101124 */
[----:B------:R-:W-:Y:S01]  /*6d90*/  ISETP.LT.OR P5, PT, R3, 0x12, !P1 ;  /* 0x000000120300780c */ /* 0x000fe20004fa1670 */
[-C--:B------:R-:W-:Y:S01]  /*6da0*/  FMUL R42, R42, R91.reuse ;  /* 0x0000005b2a2a7220 */ /* 0x080fe20000400000 */
[----:B0-----:R-:W-:Y:S01]  /*6db0*/  F2FP.SATFINITE.E4M3.F32.PACK_AB_MERGE_C R11, RZ, R30, RZ ;  /* 0x0000001eff0b723e */ /* 0x001fe200048070ff */
[----:B------:R-:W-:Y:S01]  /*6dc0*/  FMUL R43, R43, R91 ;  /* 0x0000005b2b2b7220 */ /* 0x000fe20000400000 */
[----:B------:R-:W-:Y:S01]  /*6dd0*/  F2FP.SATFINITE.E4M3.F32.PACK_AB_MERGE_C R39, RZ, R39, RZ ;  /* 0x00000027ff27723e */ /* 0x000fe200048070ff */
[----:B------:R-:W-:Y:S01]  /*6de0*/  @!P3 STG.E.U8 desc[UR36][R4.64+0x9], R31 ;  /* 0x0000091f0400b986 */ /* 0x000fe2000c101124 */
[C---:B------:R-:W-:Y:S01]  /*6df0*/  ISETP.LT.OR P3, PT, R3.reuse, 0x12, !P0 ;  /* 0x000000120300780c */ /* 0x040fe20004761670 */
[-C--:B------:R-:W-:Y:S01]  /*6e00*/  FMUL R44, R44, R91.reuse ;  /* 0x0000005b2c2c7220 */ /* 0x080fe20000400000 */
[----:B-1----:R-:W-:Y:S01]  /*6e10*/  F2FP.SATFINITE.E4M3.F32.PACK_AB_MERGE_C R9, RZ, R32, RZ ;  /* 0x00000020ff09723e */ /* 0x002fe200048070ff */
[----:B------:R0:W-:Y:S01]  /*6e20*/  @!P2 STG.E.U8 desc[UR36][R4.64+0x8], R11 ;  /* 0x0000080b0400a986 */ /* 0x0001e2000c101124 */
[----:B------:R-:W-:Y:S01]  /*6e30*/  ISETP.LT.OR P2, PT, R3, 0x11, !P0 ;  /* 0x000000110300780c */ /* 0x000fe20004741670 */
[----:B------:R-:W-:Y:S01]  /*6e40*/  FMUL R45, R45, R91 ;  /* 0x0000005b2d2d7220 */ /* 0x000fe20000400000 */
[----:B------:R-:W-:Y:S01]  /*6e50*/  F2FP.SATFINITE.E4M3.F32.PACK_AB_MERGE_C R41, RZ, R41, RZ ;  /* 0x00000029ff29723e */ /* 0x000fe200048070ff */
        /* <DEDUP_REMOVED lines=8> */
[----:B------:R-:W-:Y:S01]  /*6ee0*/  @!P3 STG.E.U8 desc[UR36][R4.64+0x11], R35 ;  /* 0x000011230400b986 */ /* 0x000fe2000c101124 */
[----:B0-----:R-:W-:Y:S01]  /*6ef0*/  F2FP.SATFINITE.E4M3.F32.PACK_AB_MERGE_C R11, RZ, R34, RZ ;  /* 0x00000022ff0b723e */ /* 0x001fe200048070ff */
[-C--:B------:R-:W-:Y:S01]  /*6f00*/  FMUL R48, R48, R91.reuse ;  /* 0x0000005b30307220 */ /* 0x080fe20000400000 */
[----:B------:R-:W-:Y:S01]  /*6f10*/  ISETP.LT.OR P3, PT, R3, 0x1a, !P0 ;  /* 0x0000001a0300780c */ /* 0x000fe20004761670 */
[-C--:B------:R-:W-:Y:S01]  /*6f20*/  FMUL R49, R49, R91.reuse ;  /* 0x0000005b31317220 */ /* 0x080fe20000400000 */
[----:B-1----:R-:W-:Y:S01]  /*6f30*/  F2FP.SATFINITE.E4M3.F32.PACK_AB_MERGE_C R9, RZ, R36, RZ ;  /* 0x00000024ff09723e */ /* 0x002fe200048070ff */
[----:B------:R0:W-:Y:S01]  /*6f40*/  @!P2 STG.E.U8 desc[UR36][R4.64+0x10], R11 ;  /* 0x0000100b0400a986 */ /* 0x0001e2000c101124 */
[C---:B------:R-:W-:Y:S01]  /*6f50*/  ISETP.LT.OR P2, PT, R3.reuse, 0x19, !P0 ;  /* 0x000000190300780c */ /* 0x040fe20004741670 */
[----:B------:R-:W-:Y:S01]  /*6f60*/  FMUL R50, R50, R91 ;  /* 0x0000005b32327220 */ /* 0x000fe20000400000 */
[----:B------:R-:W-:Y:S01]  /*6f70*/  F2FP.SATFINITE.E4M3.F32.PACK_AB_MERGE_C R47, RZ, R47, RZ ;  /* 0x0000002fff2f723e */ /* 0x000fe200048070ff */
[----:B------:R1:W-:Y:S01]  /*6f80*/  @!P4 STG.E.U8 desc[UR36][R6.64+0x18], R9 ;  /* 0x000018090600c986 */ /* 0x0003e2000c101124 */
[----:B------:R-:W-:Y:S01]  /*6f90*/  ISETP.LT.OR P4, PT, R3, 0x21, !P1 ;  /* 0x000000210300780c */ /* 0x000fe20004f81670 */
[----:B------:R-:W-:Y:S01]  /*6fa0*/  FMUL R51, R51, R91 ;  /* 0x0000005b33337220 */ /* 0x000fe20000400000 */
[----:B------:R-:W-:Y:S01]  /*6fb0*/  F2FP.SATFINITE.E4M3.F32.PACK_AB_MERGE_C R49, RZ, R49, RZ ;  /* 0x00000031ff31723e */ /* 0x000fe200048070ff */
[----:B------:R-:W-:Y:S01]  /*6fc0*/  @!P5 STG.E.U8 desc[UR36][R6.64+0x19], R37 ;  /* 0x000019250600d986 */ /* 0x000fe2000c101124 */
[----:B------:R-:W-:Y:S01]  /*6fd0*/  ISETP.LT.OR P5, PT, R3, 0x22, !P1 ;  /* 0x000000220300780c */ /* 0x000fe20004fa1670 */
[-C--:B------:R-:W-:Y:S01]  /*6fe0*/  FMUL R52, R52, R91.reuse ;  /* 0x0000005b34347220 */ /* 0x080fe20000400000 */
[-C--:B------:R-:W-:Y:S01]  /*6ff0*/  FMUL R53, R53, R91.reuse ;  /* 0x0000005b35357220 */ /* 0x080fe20000400000 */
[----:B0-----:R-:W-:Y:S01]  /*7000*/  F2FP.SATFINITE.E4M3.F32.PACK_AB_MERGE_C R11, RZ, R38, RZ ;  /* 0x00000026ff0b723e */ /* 0x001fe200048070ff */
        /* <DEDUP_REMOVED lines=112> */
[-C--:B------:R-:W-:Y:S01]  /*7710*/  FMUL R85, R85, R91.reuse ;  /* 0x0000005b55557220 */ /* 0x080fe20000400000 */
[-C--:B------:R-:W-:Y:S01]  /*7720*/  FMUL R86, R86, R91.reuse ;  /* 0x0000005b56567220 */ /* 0x080fe20000400000 */
[----:B------:R1:W-:Y:S01]  /*7730*/  @!P4 STG.E.U8 desc[UR36][R6.64+0x50], R9 ;  /* 0x000050090600c986 */ /* 0x0003e2000c101124 */
[----:B------:R-:W-:Y:S01]  /*7740*/  ISETP.LT.OR P4, PT, R3, 0x59, !P1 ;  /* 0x000000590300780c */ /* 0x000fe20004f81670 */
[----:B------:R-:W-:Y:S01]  /*7750*/  FMUL R87, R87, R91 ;  /* 0x0000005b57577220 */ /* 0x000fe20000400000 */
[----:B------:R-:W-:Y:S01]  /*7760*/  F2FP.SATFINITE.E4M3.F32.PACK_AB_MERGE_C R83, RZ, R83, RZ ;  /* 0x00000053ff53723e */ /* 0x000fe200048070ff */
[----:B------:R-:W-:Y:S01]  /*7770*/  @!P5 STG.E.U8 desc[UR36][R6.64+0x51], R65 ;  /* 0x000051410600d986 */ /* 0x000fe2000c101124 */
[----:B------:R-:W-:-:S02]  /*7780*/  ISETP.LT.OR P5, PT, R3, 0x5a, !P1 ;  /* 0x0000005a0300780c */ /* 0x000fc40004fa1670 */
[----:B------:R-:W-:Y:S01]  /*7790*/  F2FP.SATFINITE.E4M3.F32.PACK_AB_MERGE_C R85, RZ, R85, RZ ;  /* 0x00000055ff55723e */ /* 0x000fe200048070ff */
[----:B------:R-:W-:Y:S01]  /*77a0*/  @!P3 STG.E.U8 desc[UR36][R4.64+0x51], R67 ;  /* 0x000051430400b986 */ /* 0x000fe2000c101124 */
[----:B0-----:R-:W-:Y:S02]  /*77b0*/  F2FP.SATFINITE.E4M3.F32.PACK_AB_MERGE_C R11, RZ, R66, RZ ;  /* 0x00000042ff0b723e */ /* 0x001fe400048070ff */
[C---:B------:R-:W-:Y:S02]  /*77c0*/  ISETP.LT.OR P3, PT, R3.reuse, 0x5a, !P0 ;  /* 0x0000005a0300780c */ /* 0x040fe40004761670 */
[----:B-1----:R-:W-:Y:S01]  /*77d0*/  F2FP.SATFINITE.E4M3.F32.PACK_AB_MERGE_C R9, RZ, R68, RZ ;  /* 0x00000044ff09723e */ /* 0x002fe200048070ff */
[----:B------:R0:W-:Y:S01]  /*77e0*/  @!P2 STG.E.U8 desc[UR36][R4.64+0x50], R11 ;  /* 0x0000500b0400a986 */ /* 0x0001e2000c101124 */
[C---:B------:R-:W-:Y:S02]  /*77f0*/  ISETP.LT.OR P2, PT, R3.reuse, 0x59, !P0 ;  /* 0x000000590300780c */ /* 0x040fe40004741670 */
[----:B------:R-:W-:Y:S01]  /*7800*/  F2FP.SATFINITE.E4M3.F32.PACK_AB_MERGE_C R87, RZ, R87, RZ ;  /* 0x00000057ff57723e */ /* 0x000fe200048070ff */
[----:B------:R1:W-:Y:S01]  /*7810*/  @!P4 STG.E.U8 desc[UR36][R6.64+0x58], R9 ;  /* 0x000058090600c986 */ /* 0x0003e2000c101124 */
[----:B------:R-:W-:-:S03]  /*7820*/  ISETP.LT.OR P4, PT, R3, 0x61, !P1 ;  /* 0x000000610300780c */ /* 0x000fc60004f81670 */
[----:B------:R-:W-:Y:S01]  /*7830*/  @!P5 STG.E.U8 desc[UR36][R6.64+0x59], R69 ;  /* 0x000059450600d986 */ /* 0x000fe2000c101124 */
[C---:B------:R-:W-:Y:S02]  /*7840*/  ISETP.LT.OR P5, PT, R3.reuse, 0x62, !P1 ;  /* 0x000000620300780c */ /* 0x040fe40004fa1670 */
[----:B0-----:R-:W-:Y:S01]  /*7850*/  F2FP.SATFINITE.E4M3.F32.PACK_AB_MERGE_C R11, RZ, R70, RZ ;  /* 0x00000046ff0b723e */ /* 0x001fe200048070ff */
[----:B------:R-:W-:Y:S01]  /*7860*/  @!P3 STG.E.U8 desc[UR36][R4.64+0x59], R71 ;  /* 0x000059470400b986 */ /* 0x000fe2000c101124 */
[C---:B------:R-:W-:Y:S02]  /*7870*/  ISETP.LT.OR P3, PT, R3.reuse, 0x62, !P0 ;  /* 0x000000620300780c */ /* 0x040fe40004761670 */
[----:B-1----:R-:W-:Y:S01]  /*7880*/  F2FP.SATFINITE.E4M3.F32.PACK_AB_MERGE_C R9, RZ, R72, RZ ;  /* 0x00000048ff09723e */ /* 0x002fe200048070ff */
[----:B------:R0:W-:Y:S01]  /*7890*/  @!P2 STG.E.U8 desc[UR36][R4.64+0x58], R11 ;  /* 0x0000580b0400a986 */ /* 0x0001e2000c101124 */
[----:B------:R-:W-:-:S03]  /*78a0*/  ISETP.LT.OR P2, PT, R3, 0x61, !P0 ;  /* 0x000000610300780c */ /* 0x000fc60004741670 */
        /* <DEDUP_REMOVED lines=13> */
[----:B------:R-:W-:Y:S02]  /*7980*/  ISETP.LT.OR P5, PT, R3, 0x71, !P1 ;  /* 0x000000710300780c */ /* 0x000fe40004fa1670 */
[----:B0-----:R-:W-:Y:S02]  /*7990*/  F2FP.SATFINITE.E4M3.F32.PACK_AB_MERGE_C R11, RZ, R78, RZ ;  /* 0x0000004eff0b723e */ /* 0x001fe400048070ff */
[----:B-1----:R-:W-:-:S03]  /*79a0*/  F2FP.SATFINITE.E4M3.F32.PACK_AB_MERGE_C R9, RZ, R80, RZ ;  /* 0x00000050ff09723e */ /* 0x002fc600048070ff */
[----:B------:R0:W-:Y:S01]  /*79b0*/  @!P2 STG.E.U8 desc[UR36][R4.64+0x68], R11 ;  /* 0x0000680b0400a986 */ /* 0x0001e2000c101124 */
[----:B------:R-:W-:-:S03]  /*79c0*/  ISETP.LT.OR P2, PT, R3, 0x71, !P0 ;  /* 0x000000710300780c */ /* 0x000fc60004741670 */
[----:B------:R-:W-:Y:S01]  /*79d0*/  @!P4 STG.E.U8 desc[UR36][R4.64+0x69], R79 ;  /* 0x0000694f0400c986 */ /* 0x000fe2000c101124 */
[----:B------:R-:W-:-:S03]  /*79e0*/  ISETP.LT.OR P4, PT, R3, 0x72, !P0 ;  /* 0x000000720300780c */ /* 0x000fc60004781670 */
[----:B------:R-:W-:Y:S01]  /*79f0*/  @!P3 STG.E.U8 desc[UR36][R6.64+0x71], R81 ;  /* 0x000071510600b986 */ /* 0x000fe2000c101124 */
[C---:B------:R-:W-:Y:S02]  /*7a00*/  ISETP.LT.OR P3, PT, R3.reuse, 0x79, !P1 ;  /* 0x000000790300780c */ /* 0x040fe40004f61670 */
[C---:B------:R-:W-:Y:S01]  /*7a10*/  ISETP.LT.OR P1, PT, R3.reuse, 0x7a, !P1 ;  /* 0x0000007a0300780c */ /* 0x040fe20004f21670 */
[----:B------:R1:W-:Y:S01]  /*7a20*/  @!P5 STG.E.U8 desc[UR36][R6.64+0x70], R9 ;  /* 0x000070090600d986 */ /* 0x0003e2000c101124 */
[C---:B------:R-:W-:Y:S02]  /*7a30*/  ISETP.LT.OR P5, PT, R3.reuse, 0x79, !P0 ;  /* 0x000000790300780c */ /* 0x040fe400047a1670 */
[----:B------:R-:W-:Y:S02]  /*7a40*/  ISETP.LT.OR P0, PT, R3, 0x7a, !P0 ;  /* 0x0000007a0300780c */ /* 0x000fe40004701670 */
[----:B------:R-:W-:Y:S01]  /*7a50*/  F2FP.SATFINITE.E4M3.F32.PACK_AB_MERGE_C R3, RZ, R82, RZ ;  /* 0x00000052ff03723e */ /* 0x000fe200048070ff */
[----:B------:R2:W-:Y:S01]  /*7a60*/  @!P4 STG.E.U8 desc[UR36][R4.64+0x71], R83 ;  /* 0x000071530400c986 */ /* 0x0005e2000c101124 */
[----:B0-----:R-:W-:-:S03]  /*7a70*/  F2FP.SATFINITE.E4M3.F32.PACK_AB_MERGE_C R11, RZ, R86, RZ ;  /* 0x00000056ff0b723e */ /* 0x001fc600048070ff */
[----:B------:R2:W-:Y:S01]  /*7a80*/  @!P2 STG.E.U8 desc[UR36][R4.64+0x70], R3 ;  /* 0x000070030400a986 */ /* 0x0005e2000c101124 */
[----:B-1----:R-:W-:-:S03]  /*7a90*/  F2FP.SATFINITE.E4M3.F32.PACK_AB_MERGE_C R9, RZ, R84, RZ ;  /* 0x00000054ff09723e */ /* 0x002fc600048070ff */
[----:B------:R2:W-:Y:S04]  /*7aa0*/  @!P1 STG.E.U8 desc[UR36][R6.64+0x79], R85 ;  /* 0x0000795506009986 */ /* 0x0005e8000c101124 */
[----:B------:R2:W-:Y:S04]  /*7ab0*/  @!P3 STG.E.U8 desc[UR36][R6.64+0x78], R9 ;  /* 0x000078090600b986 */ /* 0x0005e8000c101124 */
[----:B------:R2:W-:Y:S04]  /*7ac0*/  @!P5 STG.E.U8 desc[UR36][R4.64+0x78], R11 ;  /* 0x0000780b0400d986 */ /* 0x0005e8000c101124 */
[----:B------:R2:W-:Y:S02]  /*7ad0*/  @!P0 STG.E.U8 desc[UR36][R4.64+0x79], R87 ;  /* 0x0000795704008986 */ /* 0x0005e4000c101124 */
.L_x_168:
[----:B------:R-:W-:Y:S05]  /*7ae0*/  BSYNC B0 ;  /* 0x0000000000007941 */ /* 0x000fea0003800000 */
.L_x_38:
[----:B------:R-:W-:Y:S01]  /*7af0*/  IADD3 R16, P0, R16, UR38, RZ ;  /* 0x0000002610107c10 */ /* 0x000fe2000ff1e0ff */
[----:B------:R-:W-:Y:S01]  /*7b00*/  ULDC.64 UR4, c[0x0][0x850] ;  /* 0x0002140000047ab9 */ /* 0x000fe20000000a00 */
[----:B0-2--5:R-:W-:Y:S01]  /*7b10*/  PRMT R3, RZ, 0x7610, R3 ;  /* 0x00007610ff037816 */ /* 0x025fe20000000003 */
[----:B------:R-:W-:Y:S01]  /*7b20*/  IMAD.MOV.U32 R90, RZ, RZ, -0x1 ;  /* 0xffffffffff5a7424 */ /* 0x000fe200078e00ff */
[----:B------:R-:W-:Y:S01]  /*7b30*/  IADD3.X R17, R17, UR42, RZ, P0, !PT ;  /* 0x0000002a11117c10 */ /* 0x000fe200087fe4ff */
[----:B------:R-:W-:Y:S01]  /*7b40*/  IMAD.MOV.U32 R22, RZ, RZ, -0x1 ;  /* 0xffffffffff167424 */ /* 0x000fe200078e00ff */
[----:B------:R-:W-:-:S04]  /*7b50*/  ISETP.GE.U32.AND P0, PT, R16, UR4, PT ;  /* 0x0000000410007c0c */ /* 0x000fc8000bf06070 */
[----:B------:R-:W-:-:S13]  /*7b60*/  ISETP.GE.U32.AND.EX P0, PT, R17, UR5, PT, P0 ;  /* 0x0000000511007c0c */ /* 0x000fda000bf06100 */
[----:B------:R-:W-:Y:S05]  /*7b70*/  @P0 BRA `(.L_x_169) ;  /* 0x00000004004c0947 */ /* 0x000fea0003800000 */
[----:B-1-34-:R-:W0:Y:S01]  /*7b80*/  LDC.64 R10, c[0x0][0x828] ;  /* 0x00020a00ff0a7b82 */ /* 0x01ae220000000a00 */
[----:B------:R-:W1:Y:S01]  /*7b90*/  S2R R12, SR_CTAID.X ;  /* 0x00000000000c7919 */ /* 0x000e620000002500 */
[----:B------:R-:W-:Y:S02]  /*7ba0*/  IMAD.MOV.U32 R8, RZ, RZ, R16 ;  /* 0x000000ffff087224 */ /* 0x000fe400078e0010 */
[----:B------:R-:W-:Y:S01]  /*7bb0*/  IMAD.MOV.U32 R9, RZ, RZ, R17 ;  /* 0x000000ffff097224 */ /* 0x000fe200078e0011 */
[----:B------:R-:W2:Y:S03]  /*7bc0*/  S2R R20, SR_CTAID.Y ;  /* 0x0000000000147919 */ /* 0x000ea60000002600 */
[----:B------:R-:W3:Y:S08]  /*7bd0*/  LDC R0, c[0x0][0x830] ;  /* 0x00020c00ff007b82 */ /* 0x000ef00000000800 */
[----:B------:R-:W4:Y:S01]  /*7be0*/  LDC.64 R14, c[0x0][0x820] ;  /* 0x00020800ff0e7b82 */ /* 0x000f220000000a00 */
[----:B0-----:R-:W-:-:S04]  /*7bf0*/  ISETP.NE.U32.AND P0, PT, R10, RZ, PT ;  /* 0x000000ff0a00720c */ /* 0x001fc80003f05070 */
[----:B------:R-:W-:-:S13]  /*7c00*/  ISETP.NE.AND.EX P0, PT, R11, RZ, PT, P0 ;  /* 0x000000ff0b00720c */ /* 0x000fda0003f05300 */
[----:B-1234-:R-:W-:Y:S05]  /*7c10*/  @!P0 BRA `(.L_x_170) ;  /* 0x0000000000288947 */ /* 0x01efea0003800000 */
        /* <DEDUP_REMOVED lines=10> */
.L_x_170:
[-CC-:B------:R-:W-:Y:S01]  /*7cc0*/  SHF.R.U64 R22, R8, R0.reuse, R9.reuse ;  /* 0x0000000008167219 */ /* 0x180fe20000001209 */
[----:B------:R-:W0:Y:S01]  /*7cd0*/  LDC.64 R24, c[0x0][0x840] ;  /* 0x00021000ff187b82 */ /* 0x000e220000000a00 */
[----:B------:R-:W-:Y:S01]  /*7ce0*/  SHF.R.U32.HI R0, RZ, R0, R9 ;  /* 0x00000000ff007219 */ /* 0x000fe20000011609 */
[----:B------:R-:W-:Y:S01]  /*7cf0*/  ULDC UR4, c[0x0][0x150] ;  /* 0x0000540000047ab9 */ /* 0x000fe20000000800 */
[----:B------:R-:W-:Y:S02]  /*7d00*/  IADD3 R3, P0, RZ, -R22, RZ ;  /* 0x80000016ff037210 */ /* 0x000fe40007f1e0ff */
[----:B------:R-:W-:-:S03]  /*7d10*/  I2FP.F32.U32 R7, R12 ;  /* 0x0000000c00077245 */ /* 0x000fc60000201000 */
[----:B------:R-:W1:Y:S01]  /*7d20*/  LDC R6, c[0x0][0x818] ;  /* 0x00020600ff067b82 */ /* 0x000e620000000800 */
[----:B------:R-:W-:Y:S02]  /*7d30*/  IMAD.X R5, RZ, RZ, ~R0, P0 ;  /* 0x000000ffff057224 */ /* 0x000fe400000e0e00 */
[----:B------:R-:W-:Y:S01]  /*7d40*/  FMUL R7, R7, UR4 ;  /* 0x0000000407077c20 */ /* 0x000fe20008400000 */
[----:B------:R-:W-:Y:S01]  /*7d50*/  ULDC UR4, c[0x0][0x154] ;  /* 0x0000550000047ab9 */ /* 0x000fe20000000800 */
[-C--:B------:R-:W-:Y:S02]  /*7d60*/  IMAD R0, R5, R14.reuse, RZ ;  /* 0x0000000e05007224 */ /* 0x080fe400078e02ff */
[C---:B------:R-:W-:Y:S01]  /*7d70*/  IMAD.WIDE.U32 R4, R3.reuse, R14, R16 ;  /* 0x0000000e03047225 */ /* 0x040fe200078e0010 */
[----:B------:R-:W2:Y:S01]  /*7d80*/  LDC R8, c[0x0][0x808] ;  /* 0x00020200ff087b82 */ /* 0x000ea20000000800 */
[----:B------:R-:W3:Y:S02]  /*7d90*/  F2I.U32.TRUNC.NTZ R7, R7 ;  /* 0x0000000700077305 */ /* 0x000ee4000020f000 */
[----:B------:R-:W-:Y:S01]  /*7da0*/  IMAD R3, R3, R15, R0 ;  /* 0x0000000f03037224 */ /* 0x000fe200078e0200 */
[----:B------:R-:W-:-:S03]  /*7db0*/  I2FP.F32.U32 R0, R20 ;  /* 0x0000001400007245 */ /* 0x000fc60000201000 */
[----:B------:R-:W-:Y:S01]  /*7dc0*/  IMAD.IADD R3, R5, 0x1, R3 ;  /* 0x0000000105037824 */ /* 0x000fe200078e0203 */
[----:B------:R-:W4:Y:S01]  /*7dd0*/  LDC R11, c[0x0][0x858] ;  /* 0x00021600ff0b7b82 */ /* 0x000f220000000800 */
[----:B0-----:R-:W-:-:S04]  /*7de0*/  ISETP.NE.U32.AND P0, PT, R24, RZ, PT ;  /* 0x000000ff1800720c */ /* 0x001fc80003f05070 */
[----:B------:R-:W-:-:S03]  /*7df0*/  ISETP.NE.AND.EX P0, PT, R25, RZ, PT, P0 ;  /* 0x000000ff1900720c */ /* 0x000fc60003f05300 */
[----:B------:R-:W0:Y:S01]  /*7e00*/  LDC R9, c[0x0][0x144] ;  /* 0x00005100ff097b82 */ /* 0x000e220000000800 */
[-C--:B-1----:R-:W-:Y:S01]  /*7e10*/  SHF.R.U64 R10, R4, R6.reuse, R3 ;  /* 0x00000006040a7219 */ /* 0x082fe20000001203 */
[----:B---3--:R-:W-:Y:S01]  /*7e20*/  IMAD.MOV R7, RZ, RZ, -R7 ;  /* 0x000000ffff077224 */ /* 0x008fe200078e0a07 */
[----:B------:R-:W-:Y:S01]  /*7e30*/  SHF.R.U32.HI R3, RZ, R6, R3 ;  /* 0x00000006ff037219 */ /* 0x000fe20000011603 */
[----:B------:R-:W-:-:S04]  /*7e40*/  FMUL R6, R0, UR4 ;  /* 0x0000000400067c20 */ /* 0x000fc80008400000 */
[----:B------:R-:W1:Y:S01]  /*7e50*/  LDC R21, c[0x0][0x148] ;  /* 0x00005200ff157b82 */ /* 0x000e620000000800 */
[----:B------:R3:W0:Y:S01]  /*7e60*/  F2I.U32.TRUNC.NTZ R14, R6 ;  /* 0x00000006000e7305 */ /* 0x000622000020f000 */
[-CC-:B--2---:R-:W-:Y:S02]  /*7e70*/  SHF.R.U64 R13, R10, R8.reuse, R3.reuse ;  /* 0x000000080a0d7219 */ /* 0x184fe40000001203 */
[----:B------:R-:W-:-:S04]  /*7e80*/  SHF.R.U32.HI R0, RZ, R8, R3 ;  /* 0x00000008ff007219 */ /* 0x000fc80000011603 */
[----:B------:R-:W2:Y:S01]  /*7e90*/  LDC R26, c[0x0][0x848] ;  /* 0x00021200ff1a7b82 */ /* 0x000ea20000000800 */
[-CC-:B----4-:R-:W-:Y:S02]  /*7ea0*/  SHF.R.U64 R15, R13, R11.reuse, R0.reuse ;  /* 0x0000000b0d0f7219 */ /* 0x190fe40000001200 */
[----:B------:R-:W-:-:S03]  /*7eb0*/  SHF.R.U32.HI R5, RZ, R11, R0 ;  /* 0x0000000bff057219 */ /* 0x000fc60000011600 */
[----:B------:R-:W-:Y:S02]  /*7ec0*/  IMAD.MOV.U32 R4, RZ, RZ, R15 ;  /* 0x000000ffff047224 */ /* 0x000fe400078e000f */
[----:B------:R-:W4:Y:S01]  /*7ed0*/  LDC R27, c[0x0][0x838] ;  /* 0x00020e00ff1b7b82 */ /* 0x000f220000000800 */
[----:B0-----:R-:W-:-:S07]  /*7ee0*/  IMAD R23, R9, R7, R12 ;  /* 0x0000000709177224 */ /* 0x001fce00078e020c */
[----:B------:R-:W0:Y:S08]  /*7ef0*/  LDC R28, c[0x0][0x810] ;  /* 0x00020400ff1c7b82 */ /* 0x000e300000000800 */
[----:B------:R-:W0:Y:S01]  /*7f00*/  LDC R29, c[0x0][0x800] ;  /* 0x00020000ff1d7b82 */ /* 0x000e220000000800 */
[----:B-123--:R-:W-:Y:S05]  /*7f10*/  @!P0 BRA `(.L_x_171) ;  /* 0x0000000000288947 */ /* 0x00efea0003800000 */
[----:B------:R-:W1:Y:S02]  /*7f20*/  LDC R0, c[0x0][0x84c] ;  /* 0x00021300ff007b82 */ /* 0x000e640000000800 */
[----:B-1----:R-:W-:-:S05]  /*7f30*/  IADD3 R3, P0, R15, R0, RZ ;  /* 0x000000000f037210 */ /* 0x002fca0007f1e0ff */
        /* <DEDUP_REMOVED lines=8> */
.L_x_171:
[----:B------:R-:W-:Y:S01]  /*7fc0*/  ISETP.NE.AND P0, PT, R2, 0x1, PT ;  /* 0x000000010200780c */ /* 0x000fe20003f05270 */
[----:B------:R-:W-:Y:S01]  /*7fd0*/  IMAD.MOV R14, RZ, RZ, -R14 ;  /* 0x000000ffff0e7224 */ /* 0x000fe200078e0a0e */
[----:B------:R-:W-:Y:S02]  /*7fe0*/  SHF.R.U64 R0, R4, R26, R5 ;  /* 0x0000001a04007219 */ /* 0x000fe40000001205 */
[----:B------:R-:W-:Y:S02]  /*7ff0*/  LOP3.LUT R3, R13, R104, RZ, 0xc0, !PT ;  /* 0x000000680d037212 */ /* 0x000fe400078ec0ff */
[----:B------:R-:W-:Y:S01]  /*8000*/  LOP3.LUT R10, R10, R103, RZ, 0xc0, !PT ;  /* 0x000000670a0a7212 */ /* 0x000fe200078ec0ff */
[----:B------:R-:W-:Y:S02]  /*8010*/  IMAD.MOV R4, RZ, RZ, -R0 ;  /* 0x000000ffff047224 */ /* 0x000fe400078e0a00 */
[----:B------:R-:W-:Y:S02]  /*8020*/  IMAD R0, R100, R0, R3 ;  /* 0x0000000064007224 */ /* 0x000fe400078e0203 */
[----:B----4-:R-:W-:-:S02]  /*8030*/  IMAD R3, R4, R27, R15 ;  /* 0x0000001b04037224 */ /* 0x010fc400078e020f */
[----:B------:R-:W-:Y:S02]  /*8040*/  @P0 IMAD R23, R21, R14, R20 ;  /* 0x0000000e15170224 */ /* 0x000fe400078e0214 */
[----:B0-----:R-:W-:Y:S02]  /*8050*/  IMAD R5, R3, R29, R10 ;  /* 0x0000001d03057224 */ /* 0x001fe400078e020a */
[----:B------:R-:W-:Y:S02]  /*8060*/  IMAD R0, R0, R28, R23 ;  /* 0x0000001c00007224 */ /* 0x000fe400078e0217 */
[----:B------:R-:W-:-:S03]  /*8070*/  IMAD.MOV.U32 R4, RZ, RZ, 0x1 ;  /* 0x00000001ff047424 */ /* 0x000fc600078e00ff */
[----:B------:R-:W-:Y:S02]  /*8080*/  SEL R90, R5, R0, !P0 ;  /* 0x00000000055a7207 */ /* 0x000fe40004000000 */
[----:B------:R-:W-:Y:S02]  /*8090*/  PRMT R3, R4, 0x7610, R3 ;  /* 0x0000761004037816 */ /* 0x000fe40000000003 */
[----:B------:R-:W-:-:S07]  /*80a0*/  SEL R0, R0, R5, !P0 ;  /* 0x0000000500007207 */ /* 0x000fce0004000000 */
.L_x_169:
[----:B------:R-:W-:Y:S01]  /*80b0*/  LOP3.LUT P0, RZ, R3, 0xff, RZ, 0xc0, !PT ;  /* 0x000000ff03ff7812 */ /* 0x000fe2000780c0ff */
[----:B------:R-:W-:-:S12]  /*80c0*/  IMAD.MOV.U32 R23, RZ, RZ, R0 ;  /* 0x000000ffff177224 */ /* 0x000fd800078e0000 */
[----:B------:R-:W-:Y:S05]  /*80d0*/  @P0 BRA `(.L_x_172) ;  /* 0xffffff9000940947 */ /* 0x000fea000383ffff */
[----:B------:R-:W-:Y:S05]  /*80e0*/  EXIT ;  /* 0x000000000000794d */ /* 0x000fea0003800000 */
.L_x_4:
        /* <DEDUP_REMOVED lines=26> */
.L_x_174:
        /* <DEDUP_REMOVED lines=14> */
[----:B------:R-:W-:Y:S02]  /*8370*/  IMAD R5, R7, R23, R10 ;  /* 0x0000001707057224 */ /* 0x000fe400078e020a */
[----:B------:R-:W-:Y:S02]  /*8380*/  IMAD.MOV.U32 R10, RZ, RZ, 0x1 ;  /* 0x00000001ff0a7424 */ /* 0x000fe400078e00ff */
[----:B------:R-:W-:Y:S01]  /*8390*/  IMAD.IADD R5, R9, 0x1, R5 ;  /* 0x0000000109057824 */ /* 0x000fe200078e0205 */
[----:B------:R-:W4:Y:S04]  /*83a0*/  LDC R20, c[0x0][0x808] ;  /* 0x00020200ff147b82 */ /* 0x000f280000000800 */
[----:B0-----:R-:W-:-:S02]  /*83b0*/  SHF.R.U64 R12, R8, R14, R5 ;  /* 0x0000000e080c7219 */ /* 0x001fc40000001205 */
[----:B------:R-:W-:Y:S02]  /*83c0*/  I2FP.F32.U32 R8, R6 ;  /* 0x0000000600087245 */ /* 0x000fe40000201000 */
[----:B------:R-:W0:Y:S01]  /*83d0*/  LDC R25, c[0x0][0x858] ;  /* 0x00021600ff197b82 */ /* 0x000e220000000800 */
[----:B-1----:R-:W-:Y:S01]  /*83e0*/  ISETP.NE.U32.AND P0, PT, R26, RZ, PT ;  /* 0x000000ff1a00720c */ /* 0x002fe20003f05070 */
[----:B---3--:R-:W-:Y:S02]  /*83f0*/  IMAD.MOV R7, RZ, RZ, -R11 ;  /* 0x000000ffff077224 */ /* 0x008fe400078e0a0b */
[----:B------:R-:W-:Y:S01]  /*8400*/  FMUL R8, R8, UR4 ;  /* 0x0000000408087c20 */ /* 0x000fe20008400000 */
[----:B------:R-:W-:Y:S01]  /*8410*/  SHF.R.U32.HI R5, RZ, R14, R5 ;  /* 0x0000000eff057219 */ /* 0x000fe20000011605 */
[----:B------:R-:W-:Y:S01]  /*8420*/  IMAD.MOV.U32 R14, RZ, RZ, -0x1 ;  /* 0xffffffffff0e7424 */ /* 0x000fe200078e00ff */
[----:B------:R-:W-:Y:S01]  /*8430*/  ISETP.NE.AND.EX P0, PT, R27, RZ, PT, P0 ;  /* 0x000000ff1b00720c */ /* 0x000fe20003f05300 */
[----:B------:R1:W3:Y:S01]  /*8440*/  F2I.U32.TRUNC.NTZ R19, R8 ;  /* 0x0000000800137305 */ /* 0x0002e2000020f000 */
[----:B------:R-:W1:Y:S01]  /*8450*/  LDC R21, c[0x0][0x148] ;  /* 0x00005200ff157b82 */ /* 0x000e620000000800 */
[----:B--2---:R-:W-:-:S07]  /*8460*/  IMAD R23, R13, R7, R4 ;  /* 0x000000070d177224 */ /* 0x004fce00078e0204 */
[----:B------:R-:W2:Y:S01]  /*8470*/  LDC R22, c[0x0][0x800] ;  /* 0x00020000ff167b82 */ /* 0x000ea20000000800 */
[-CC-:B----4-:R-:W-:Y:S02]  /*8480*/  SHF.R.U64 R15, R12, R20.reuse, R5.reuse ;  /* 0x000000140c0f7219 */ /* 0x190fe40000001205 */
[----:B------:R-:W-:-:S05]  /*8490*/  SHF.R.U32.HI R4, RZ, R20, R5 ;  /* 0x00000014ff047219 */ /* 0x000fca0000011605 */
[----:B------:R-:W4:Y:S01]  /*84a0*/  LDC R24, c[0x0][0x848] ;  /* 0x00021200ff187b82 */ /* 0x000f220000000800 */
[-C--:B0-----:R-:W-:Y:S02]  /*84b0*/  SHF.L.U32 R7, R14, R25.reuse, RZ ;  /* 0x000000190e077219 */ /* 0x081fe400000006ff */
[-CC-:B------:R-:W-:Y:S02]  /*84c0*/  SHF.R.U64 R14, R15, R25.reuse, R4.reuse ;  /* 0x000000190f0e7219 */ /* 0x180fe40000001204 */
[-C--:B------:R-:W-:Y:S02]  /*84d0*/  SHF.R.U32.HI R5, RZ, R25.reuse, R4 ;  /* 0x00000019ff057219 */ /* 0x080fe40000011604 */
[----:B------:R-:W-:Y:S01]  /*84e0*/  SHF.L.U32 R30, R10, R25, RZ ;  /* 0x000000190a1e7219 */ /* 0x000fe200000006ff */
[----:B------:R-:W0:Y:S01]  /*84f0*/  LDC R29, c[0x0][0x838] ;  /* 0x00020e00ff1d7b82 */ /* 0x000e220000000800 */
[----:B------:R-:W-:Y:S01]  /*8500*/  LOP3.LUT R20, RZ, R7, RZ, 0x33, !PT ;  /* 0x00000007ff147212 */ /* 0x000fe200078e33ff */
[----:B------:R-:W-:-:S06]  /*8510*/  IMAD.MOV.U32 R4, RZ, RZ, R14 ;  /* 0x000000ffff047224 */ /* 0x000fcc00078e000e */
[----:B------:R-:W0:Y:S01]  /*8520*/  LDC R32, c[0x0][0x810] ;  /* 0x00020400ff207b82 */ /* 0x000e220000000800 */
[----:B-1-3--:R-:W-:Y:S05]  /*8530*/  @!P0 BRA `(.L_x_175) ;  /* 0x0000000000288947 */ /* 0x00afea0003800000 */
        /* <DEDUP_REMOVED lines=10> */
.L_x_175:
[----:B------:R-:W-:Y:S01]  /*85e0*/  ISETP.NE.AND P0, PT, R2, 0x1, PT ;  /* 0x000000010200780c */ /* 0x000fe20003f05270 */
[----:B--2---:R-:W-:Y:S01]  /*85f0*/  VIADD R9, R22, 0xffffffff ;  /* 0xffffffff16097836 */ /* 0x004fe20000000000 */
[----:B----4-:R-:W-:Y:S01]  /*8600*/  SHF.R.U64 R5, R4, R24, R5 ;  /* 0x0000001804057219 */ /* 0x010fe20000001205 */
[----:B------:R-:W-:Y:S01]  /*8610*/  IMAD.MOV R19, RZ, RZ, -R19 ;  /* 0x000000ffff137224 */ /* 0x000fe200078e0a13 */
[----:B------:R-:W-:-:S03]  /*8620*/  LOP3.LUT R4, R15, R20, RZ, 0xc0, !PT ;  /* 0x000000140f047212 */ /* 0x000fc600078ec0ff */
[----:B------:R-:W-:Y:S02]  /*8630*/  IMAD.MOV R7, RZ, RZ, -R5 ;  /* 0x000000ffff077224 */ /* 0x000fe400078e0a05 */
[----:B------:R-:W-:Y:S01]  /*8640*/  IMAD R30, R30, R5, R4 ;  /* 0x000000051e1e7224 */ /* 0x000fe200078e0204 */
[----:B------:R-:W-:Y:S01]  /*8650*/  LOP3.LUT R5, R12, R9, RZ, 0xc0, !PT ;  /* 0x000000090c057212 */ /* 0x000fe200078ec0ff */
[----:B0-----:R-:W-:Y:S02]  /*8660*/  IMAD R4, R7, R29, R14 ;  /* 0x0000001d07047224 */ /* 0x001fe400078e020e */
[----:B------:R-:W-:Y:S02]  /*8670*/  @P0 IMAD R23, R21, R19, R6 ;  /* 0x0000001315170224 */ /* 0x000fe400078e0206 */
[----:B------:R-:W-:Y:S02]  /*8680*/  IMAD R5, R4, R22, R5 ;  /* 0x0000001604057224 */ /* 0x000fe400078e0205 */
[----:B------:R-:W-:-:S02]  /*8690*/  IMAD R30, R30, R32, R23 ;  /* 0x000000201e1e7224 */ /* 0x000fc400078e0217 */
[----:B------:R-:W-:-:S03]  /*86a0*/  IMAD.MOV.U32 R7, RZ, RZ, 0x1 ;  /* 0x00000001ff077424 */ /* 0x000fc600078e00ff */
[----:B------:R-:W-:Y:S02]  /*86b0*/  SEL R29, R5, R30, !P0 ;  /* 0x0000001e051d7207 */ /* 0x000fe40004000000 */
[----:B------:R-:W-:-:S07]  /*86c0*/  SEL R30, R30, R5, !P0 ;  /* 0x000000051e1e7207 */ /* 0x000fce0004000000 */
.L_x_173:
[----:B------:R-:W-:-:S08]  /*86d0*/  NOP ;  /* 0x0000000000007918 */ /* 0x000fd00000000000 */
[----:B------:R-:W0:-:S00]  /*86e0*/  USETMAXREG.DEALLOC.CTAPOOL 0x28 ;  /* 0x00000028000079c8 */ /* 0x000e0000080e0500 */
[----:B0-----:R-:W-:-:S13]  /*86f0*/  ISETP.NE.AND P0, PT, R3, RZ, PT ;  /* 0x000000ff0300720c */ /* 0x001fda0003f05270 */
[----:B------:R-:W-:Y:S05]  /*8700*/  @P0 EXIT ;  /* 0x000000000000094d */ /* 0x000fea0003800000 */
[----:B------:R-:W-:Y:S01]  /*8710*/  LOP3.LUT P0, RZ, R7, 0xff, RZ, 0xc0, !PT ;  /* 0x000000ff07ff7812 */ /* 0x000fe2000780c0ff */
[----:B------:R-:W-:Y:S02]  /*8720*/  IMAD.MOV.U32 R26, RZ, RZ, 0x1 ;  /* 0x00000001ff1a7424 */ /* 0x000fe400078e00ff */
[----:B------:R-:W-:-:S10]  /*8730*/  IMAD.MOV.U32 R27, RZ, RZ, RZ ;  /* 0x000000ffff1b7224 */ /* 0x000fd400078e00ff */
[----:B------:R-:W-:Y:S05]  /*8740*/  @!P0 BRA `(.L_x_176) ;  /* 0x0000000c00d48947 */ /* 0x000fea0003800000 */
[----:B------:R-:W0:Y:S01]  /*8750*/  LDC R3, c[0x0][0x28c] ;  /* 0x0000a300ff037b82 */ /* 0x000e220000000800 */
[C---:B------:R-:W-:Y:S01]  /*8760*/  ISETP.NE.AND P1, PT, R31.reuse, RZ, PT ;  /* 0x000000ff1f00720c */ /* 0x040fe20003f25270 */
[----:B------:R-:W-:Y:S01]  /*8770*/  ULDC UR41, c[0x0][0x858] ;  /* 0x0002160000297ab9 */ /* 0x000fe20000000800 */
[----:B------:R-:W-:Y:S01]  /*8780*/  LOP3.LUT P0, RZ, R0, 0x1f, RZ, 0xc0, !PT ;  /* 0x0000001f00ff7812 */ /* 0x000fe2000780c0ff */
[----:B------:R-:W-:Y:S01]  /*8790*/  UMOV UR4, 0xffffffff ;  /* 0xffffffff00047882 */ /* 0x000fe20000000000 */
[----:B------:R-:W-:Y:S01]  /*87a0*/  P2R R0, PR, RZ, 0x2 ;  /* 0x00000002ff007803 */ /* 0x000fe20000000000 */
[----:B------:R-:W-:Y:S01]  /*87b0*/  BSSY B6, `(.L_x_176) ;  /* 0x00000ee000067945 */ /* 0x000fe20003800000 */
[----:B------:R-:W-:Y:S01]  /*87c0*/  ISETP.NE.OR P0, PT, R31, RZ, !P0 ;  /* 0x000000ff1f00720c */ /* 0x000fe20004705670 */
[----:B------:R-:W-:Y:S01]  /*87d0*/  USHF.L.U32 UR4, UR4, UR41, URZ ;  /* 0x0000002904047299 */ /* 0x000fe2000800063f */
[----:B------:R-:W-:Y:S01]  /*87e0*/  IMAD.MOV.U32 R23, RZ, RZ, 0x1 ;  /* 0x00000001ff177424 */ /* 0x000fe200078e00ff */
[----:B------:R-:W-:Y:S01]  /*87f0*/  LOP3.LUT R25, R18, 0x2, RZ, 0xfc, !PT ;  /* 0x0000000212197812 */ /* 0x000fe200078efcff */
[----:B------:R-:W-:Y:S01]  /*8800*/  IMAD.MOV.U32 R27, RZ, RZ, RZ ;  /* 0x000000ffff1b7224 */ /* 0x000fe200078e00ff */
[----:B------:R-:W-:Y:S01]  /*8810*/  P2R R32, PR, RZ, 0x1 ;  /* 0x00000001ff207803 */ /* 0x000fe20000000000 */
[----:B------:R-:W-:Y:S01]  /*8820*/  IMAD.MOV.U32 R26, RZ, RZ, 0x1 ;  /* 0x00000001ff1a7424 */ /* 0x000fe200078e00ff */
[----:B------:R-:W-:Y:S01]  /*8830*/  ULDC UR40, c[0x0][0x800] ;  /* 0x0002000000287ab9 */ /* 0x000fe20000000800 */
[----:B------:R-:W-:Y:S01]  /*8840*/  UMOV UR5, 0x1 ;  /* 0x0000000100057882 */ /* 0x000fe20000000000 */
[----:B------:R-:W-:-:S02]  /*8850*/  UIADD3 UR40, UR40, -0x1, URZ ;  /* 0xffffffff28287890 */ /* 0x000fc4000fffe03f */
[----:B------:R-:W-:Y:S02]  /*8860*/  USHF.L.U32 UR41, UR5, UR41, URZ ;  /* 0x0000002905297299 */ /* 0x000fe4000800063f */
[----:B------:R-:W-:Y:S01]  /*8870*/  ULOP3.LUT UR43, URZ, UR4, URZ, 0x33, !UPT ;  /* 0x000000043f2b7292 */ /* 0x000fe2000f8e333f */
[----:B------:R-:W-:Y:S01]  /*8880*/  ULDC.64 UR36, c[0x0][0x198] ;  /* 0x0000660000247ab9 */ /* 0x000fe20000000a00 */
[----:B0-----:R-:W-:-:S05]  /*8890*/  VIADD R3, R3, 0x3f ;  /* 0x0000003f03037836 */ /* 0x001fca0000000000 */
[----:B------:R-:W-:-:S04]  /*88a0*/  SHF.R.S32.HI R0, RZ, 0x1f, R3 ;  /* 0x0000001fff007819 */ /* 0x000fc80000011403 */
[----:B------:R-:W-:-:S04]  /*88b0*/  LEA.HI R0, R0, R3, RZ, 0x6 ;  /* 0x0000000300007211 */ /* 0x000fc800078f30ff */
[----:B------:R-:W-:-:S05]  /*88c0*/  SHF.R.S32.HI R24, RZ, 0x6, R0 ;  /* 0x00000006ff187819 */ /* 0x000fca0000011400 */
[----:B------:R-:W-:-:S07]  /*88d0*/  VIADD R22, R24, 0x1 ;  /* 0x0000000118167836 */ /* 0x000fce0000000000 */
.L_x_193:
[----:B------:R-:W0:Y:S01]  /*88e0*/  S2R R0, SR_CgaCtaId ;  /* 0x0000000000007919 */ /* 0x000e220000008800 */
[----:B------:R-:W-:-:S04]  /*88f0*/  MOV R19, 0x400 ;  /* 0x0000040000137802 */ /* 0x000fc80000000f00 */
[----:B0-----:R-:W-:-:S05]  /*8900*/  LEA R19, R0, R19, 0x18 ;  /* 0x0000001300137211 */ /* 0x001fca00078ec0ff */
[----:B------:R-:W-:-:S05]  /*8910*/  VIADD R0, R19, 0x800 ;  /* 0x0000080013007836 */ /* 0x000fca0000000000 */
[----:B------:R-:W-:-:S13]  /*8920*/  LOP3.LUT P0, RZ, R0, 0x1bf, RZ, 0xc0, !PT ;  /* 0x000001bf00ff7812 */ /* 0x000fda000780c0ff */
[----:B------:R-:W-:Y:S05]  /*8930*/  @!P0 BRA `(.L_x_177) ;  /* 0x0000000000408947 */ /* 0x000fea0003800000 */
[----:B------:R-:W-:Y:S01]  /*8940*/  MOV R14, 0x0 ;  /* 0x00000000000e7802 */ /* 0x000fe20000000f00 */
[----:B------:R-:W-:Y:S01]  /*8950*/  ULDC.64 UR4, c[0x4][0x70] ;  /* 0x01001c0000047ab9 */ /* 0x000fe20000000a00 */
[----:B------:R-:W-:Y:S01]  /*8960*/  ULDC.64 UR6, c[0x4][0x8] ;  /* 0x0100020000067ab9 */ /* 0x000fe20000000a00 */
[----:B------:R-:W-:Y:S02]  /*8970*/  IMAD.U32 R4, RZ, RZ, UR4 ;  /* 0x00000004ff047e24 */ /* 0x000fe4000f8e00ff */
[----:B------:R-:W-:Y:S01]  /*8980*/  IMAD.U32 R5, RZ, RZ, UR5 ;  /* 0x00000005ff057e24 */ /* 0x000fe2000f8e00ff */
[----:B------:R-:W0:Y:S01]  /*8990*/  LDC.64 R14, c[0x4][R14] ;  /* 0x010000000e0e7b82 */ /* 0x000e220000000a00 */
[----:B------:R-:W-:Y:S01]  /*89a0*/  ULDC.64 UR4, c[0x4][0x78] ;  /* 0x01001e0000047ab9 */ /* 0x000fe20000000a00 */
[----:B------:R-:W-:Y:S02]  /*89b0*/  IMAD.U32 R10, RZ, RZ, UR6 ;  /* 0x00000006ff0a7e24 */ /* 0x000fe4000f8e00ff */
[----:B------:R-:W-:-:S02]  /*89c0*/  IMAD.U32 R6, RZ, RZ, UR4 ;  /* 0x00000004ff067e24 */ /* 0x000fc4000f8e00ff */
[----:B------:R-:W-:Y:S02]  /*89d0*/  IMAD.U32 R7, RZ, RZ, UR5 ;  /* 0x00000005ff077e24 */ /* 0x000fe4000f8e00ff */
[----:B------:R-:W-:Y:S02]  /*89e0*/  IMAD.U32 R11, RZ, RZ, UR7 ;  /* 0x00000007ff0b7e24 */ /* 0x000fe4000f8e00ff */
[----:B------:R-:W-:Y:S02]  /*89f0*/  IMAD.MOV.U32 R8, RZ, RZ, 0x70 ;  /* 0x00000070ff087424 */ /* 0x000fe400078e00ff */
[----:B------:R-:W-:Y:S02]  /*8a00*/  IMAD.MOV.U32 R12, RZ, RZ, 0x1 ;  /* 0x00000001ff0c7424 */ /* 0x000fe400078e00ff */
[----:B------:R-:W-:-:S07]  /*8a10*/  IMAD.MOV.U32 R13, RZ, RZ, RZ ;  /* 0x000000ffff0d7224 */ /* 0x000fce00078e00ff */
[----:B------:R-:W-:-:S07]  /*8a20*/  LEPC R20, `(.L_x_177) ;  /* 0x000000001014794e */ /* 0x000fce0000000000 */
[----:B0-----:R-:W-:Y:S05]  /*8a30*/  CALL.ABS.NOINC R14 ;  /* 0x000000000e007343 */ /* 0x001fea0003c00000 */
.L_x_177:
        /* <DEDUP_REMOVED lines=19> */
.L_x_178:
[----:B------:R-:W0:Y:S02]  /*8b70*/  LDC R0, c[0x0][0x28c] ;  /* 0x0000a300ff007b82 */ /* 0x000e240000000800 */
[----:B0-----:R-:W-:-:S13]  /*8b80*/  ISETP.GE.AND P0, PT, R0, 0x1, PT ;  /* 0x000000010000780c */ /* 0x001fda0003f06270 */
[----:B------:R-:W-:Y:S05]  /*8b90*/  @!P0 BRA `(.L_x_179) ;  /* 0x0000000400048947 */ /* 0x000fea0003800000 */
[----:B------:R-:W-:Y:S01]  /*8ba0*/  BSSY B0, `(.L_x_179) ;  /* 0x0000040000007945 */ /* 0x000fe20003800000 */
[----:B------:R-:W-:Y:S02]  /*8bb0*/  IMAD.SHL.U32 R29, R29, 0x80, RZ ;  /* 0x000000801d1d7824 */ /* 0x000fe400078e00ff */
[----:B------:R-:W-:Y:S02]  /*8bc0*/  IMAD.SHL.U32 R30, R30, 0x80, RZ ;  /* 0x000000801e1e7824 */ /* 0x000fe400078e00ff */
[----:B------:R-:W-:Y:S02]  /*8bd0*/  IMAD.MOV.U32 R7, RZ, RZ, RZ ;  /* 0x000000ffff077224 */ /* 0x000fe400078e00ff */
[----:B------:R-:W-:Y:S02]  /*8be0*/  IMAD.MOV.U32 R0, RZ, RZ, R22 ;  /* 0x000000ffff007224 */ /* 0x000fe400078e0016 */
[----:B------:R-:W-:Y:S02]  /*8bf0*/  IMAD.MOV.U32 R3, RZ, RZ, R26 ;  /* 0x000000ffff037224 */ /* 0x000fe400078e001a */
[----:B------:R-:W-:-:S07]  /*8c00*/  IMAD.MOV.U32 R4, RZ, RZ, R27 ;  /* 0x000000ffff047224 */ /* 0x000fce00078e001b */
.L_x_188:
[----:B------:R-:W-:Y:S01]  /*8c10*/  IMAD R8, R4, 0x8, R19 ;  /* 0x0000000804087824 */ /* 0x000fe200078e0213 */
[----:B------:R-:W-:Y:S01]  /*8c20*/  SHF.L.U32 R5, R3, 0x1f, RZ ;  /* 0x0000001f03057819 */ /* 0x000fe200000006ff */
[----:B------:R-:W-:Y:S01]  /*8c30*/  BSSY B1, `(.L_x_180) ;  /* 0x0000005000017945 */ /* 0x000fe20003800000 */
[----:B------:R-:W-:Y:S02]  /*8c40*/  ISETP.NE.AND P1, PT, R31, RZ, PT ;  /* 0x000000ff1f00720c */ /* 0x000fe40003f25270 */
[----:B------:R-:W0:Y:S11]  /*8c50*/  SYNCS.PHASECHK.TRANS64.TRYWAIT P0, [R8+URZ+0x48], R5 ;  /* 0x00004805080075a7 */ /* 0x000e36000800017f */
[----:B------:R-:W1:Y:S01]  /*8c60*/  @!P1 LDC R6, c[0x0][0x70c] ;  /* 0x0001c300ff069b82 */ /* 0x000e620000000800 */
[----:B0-----:R-:W-:Y:S05]  /*8c70*/  @!P0 BRA `(.L_x_181) ;  /* 0x0000001000588947 */ /* 0x001fea0003800000 */
.L_x_209:
[----:B------:R-:W-:Y:S05]  /*8c80*/  BSYNC B1 ;  /* 0x0000000000017941 */ /* 0x000fea0003800000 */
.L_x_180:
[----:B------:R-:W-:Y:S02]  /*8c90*/  ISETP.NE.AND P0, PT, R31, RZ, PT ;  /* 0x000000ff1f00720c */ /* 0x000fe40003f05270 */
[----:B0-----:R-:W-:-:S11]  /*8ca0*/  PRMT R5, R25, 0x9910, RZ ;  /* 0x0000991019057816 */ /* 0x001fd600000000ff */
[----:B-1----:R0:W-:Y:S01]  /*8cb0*/  @!P0 SYNCS.ARRIVE.TRANS64 RZ, [R8+URZ], R6 ;  /* 0x0000000608ff89a7 */ /* 0x0021e2000800003f */
[----:B------:R-:W-:-:S13]  /*8cc0*/  ISETP.NE.AND P0, PT, R5, 0x2, PT ;  /* 0x000000020500780c */ /* 0x000fda0003f05270 */
[----:B0-----:R-:W-:Y:S05]  /*8cd0*/  @P0 BRA `(.L_x_182) ;  /* 0x0000000000040947 */ /* 0x001fea0003800000 */
[----:B------:R-:W-:Y:S01]  /*8ce0*/  BPT.TRAP 0x1 ;  /* 0x000000040000795c */ /* 0x000fe20000300000 */
.L_x_182:
[----:B------:R-:W-:Y:S01]  /*8cf0*/  ISETP.NE.AND P0, PT, R32, RZ, PT ;  /* 0x000000ff2000720c */ /* 0x000fe20003f05270 */
[----:B------:R-:W-:-:S12]  /*8d00*/  BSSY B1, `(.L_x_183) ;  /* 0x0000003000017945 */ /* 0x000fd80003800000 */
[----:B------:R-:W-:Y:S05]  /*8d10*/  @P0 BRA `(.L_x_184) ;  /* 0x0000000000040947 */ /* 0x000fea0003800000 */
[----:B------:R-:W-:Y:S01]  /*8d20*/  BPT.TRAP 0x1 ;  /* 0x000000040000795c */ /* 0x000fe20000300000 */
.L_x_184:
[----:B------:R-:W-:Y:S05]  /*8d30*/  BSYNC B1 ;  /* 0x0000000000017941 */ /* 0x000fea0003800000 */
.L_x_183:
[----:B------:R-:W-:-:S03]  /*8d40*/  UMOV UR4, 0xffffffff ;  /* 0xffffffff00047882 */ /* 0x000fc60000000000 */
[----:B------:R-:W-:Y:S05]  /*8d50*/  BRA.DIV UR4, `(.L_x_185) ;  /* 0x0000001204347947 */ /* 0x000fea000b800000 */
[----:B------:R-:W-:-:S13]  /*8d60*/  ELECT P6, URZ, PT ;  /* 0x00000000003f782f */ /* 0x000fda00038c0000 */
.L_x_212:
[----:B------:R-:W-:Y:S04]  /*8d70*/  BSSY B1, `(.L_x_186) ;  /* 0x0000019000017945 */ /* 0x000fe80003800000 */
[----:B------:R-:W-:Y:S05]  /*8d80*/  @!P6 BRA `(.L_x_187) ;  /* 0x00000000005ce947 */ /* 0x000fea0003800000 */
[--C-:B------:R-:W-:Y:S01]  /*8d90*/  IMAD R5, R4, 0x2000, R19.reuse ;  /* 0x0000200004057824 */ /* 0x100fe200078e0213 */
[----:B------:R-:W-:Y:S01]  /*8da0*/  R2UR UR9, R8 ;  /* 0x00000000080972ca */ /* 0x000fe200000e0000 */
[----:B------:R-:W-:Y:S01]  /*8db0*/  UIADD3 UR4, UP0, UR36, 0xf0, URZ ;  /* 0x000000f024047890 */ /* 0x000fe2000ff1e03f */
[----:B------:R-:W-:Y:S01]  /*8dc0*/  R2UR UR11, R30 ;  /* 0x000000001e0b72ca */ /* 0x000fe200000e0000 */
[----:B------:R-:W-:Y:S01]  /*8dd0*/  UIADD3 UR16, UP1, UR36, 0x1f0, URZ ;  /* 0x000001f024107890 */ /* 0x000fe2000ff3e03f */
[----:B------:R-:W-:Y:S01]  /*8de0*/  R2UR UR5, R5 ;  /* 0x00000000050572ca */ /* 0x000fe200000e0000 */
[----:B------:R-:W-:Y:S01]  /*8df0*/  IMAD R5, R4, 0x4000, R19 ;  /* 0x0000400004057824 */ /* 0x000fe200078e0213 */
[----:B------:R-:W-:Y:S01]  /*8e00*/  R2UR UR10, R7 ;  /* 0x00000000070a72ca */ /* 0x000fe200000e0000 */
[----:B------:R-:W-:Y:S01]  /*8e10*/  UIADD3.X UR17, URZ, UR37, URZ, UP1, !UPT ;  /* 0x000000253f117290 */ /* 0x000fe20008ffe43f */
[----:B------:R-:W-:Y:S01]  /*8e20*/  R2UR UR12, R28 ;  /* 0x000000001c0c72ca */ /* 0x000fe200000e0000 */
[----:B------:R-:W-:Y:S01]  /*8e30*/  UMOV UR6, 0x0 ;  /* 0x0000000000067882 */ /* 0x000fe20000000000 */
[----:B------:R-:W-:Y:S01]  /*8e40*/  R2UR UR8, R5 ;  /* 0x00000000050872ca */ /* 0x000fe200000e0000 */
[----:B------:R-:W-:Y:S01]  /*8e50*/  UMOV UR7, 0x10000000 ;  /* 0x1000000000077882 */ /* 0x000fe20000000000 */
[----:B------:R-:W-:-:S05]  /*8e60*/  R2UR UR15, R29 ;  /* 0x000000001d0f72ca */ /* 0x000fca00000e0000 */
[----:B------:R-:W-:Y:S02]  /*8e70*/  UIADD3 UR13, UR5, 0x800, URZ ;  /* 0x00000800050d7890 */ /* 0x000fe4000fffe03f */
[----:B------:R-:W-:-:S04]  /*8e80*/  UIADD3.X UR5, URZ, UR37, URZ, UP0, !UPT ;  /* 0x000000253f057290 */ /* 0x000fc800087fe43f */
[----:B------:R-:W-:-:S03]  /*8e90*/  UIADD3 UR14, UR8, 0x12800, URZ ;  /* 0x00012800080e7890 */ /* 0x000fc6000fffe03f */
[----:B------:R-:W-:Y:S02]  /*8ea0*/  UMOV UR8, UR13 ;  /* 0x0000000d00087c82 */ /* 0x000fe40008000000 */
[----:B------:R0:W-:Y:S02]  /*8eb0*/  UTMALDG.3D [UR8], [UR4], desc[UR6] ;  /* 0x00000608040075b4 */ /* 0x0001e40008011000 */
[----:B0-----:R-:W-:Y:S01]  /*8ec0*/  UMOV UR11, UR15 ;  /* 0x0000000f000b7c82 */ /* 0x001fe20008000000 */
[----:B------:R-:W-:Y:S02]  /*8ed0*/  UMOV UR8, UR14 ;  /* 0x0000000e00087c82 */ /* 0x000fe40008000000 */
[----:B------:R0:W-:Y:S02]  /*8ee0*/  UTMALDG.3D [UR8], [UR16], desc[UR6] ;  /* 0x00000608100075b4 */ /* 0x0001e40008011000 */
[----:B0-----:R-:W-:Y:S01]  /*8ef0*/  NOP ;  /* 0x0000000000007918 */ /* 0x001fe20000000000 */
.L_x_187:
[----:B------:R-:W-:Y:S05]  /*8f00*/  BSYNC B1 ;  /* 0x0000000000017941 */ /* 0x000fea0003800000 */
.L_x_186:
[----:B------:R-:W-:Y:S02]  /*8f10*/  VIADD R0, R0, 0xffffffff ;  /* 0xffffffff00007836 */ /* 0x000fe40000000000 */
[----:B------:R-:W-:Y:S02]  /*8f20*/  VIADD R4, R4, 0x1 ;  /* 0x0000000104047836 */ /* 0x000fe40000000000 */
[----:B------:R-:W-:Y:S01]  /*8f30*/  VIADD R7, R7, 0x40 ;  /* 0x0000004007077836 */ /* 0x000fe20000000000 */
[----:B------:R-:W-:Y:S02]  /*8f40*/  ISETP.GT.AND P1, PT, R0, 0x1, PT ;  /* 0x000000010000780c */ /* 0x000fe40003f24270 */
[----:B------:R-:W-:-:S04]  /*8f50*/  ISETP.NE.AND P0, PT, R4, 0x9, PT ;  /* 0x000000090400780c */ /* 0x000fc80003f05270 */
[----:B------:R-:W-:Y:S02]  /*8f60*/  SEL R6, RZ, 0x1, P0 ;  /* 0x00000001ff067807 */ /* 0x000fe40000000000 */
[----:B------:R-:W-:Y:S02]  /*8f70*/  SEL R4, R4, RZ, P0 ;  /* 0x000000ff04047207 */ /* 0x000fe40000000000 */
[----:B------:R-:W-:-:S03]  /*8f80*/  LOP3.LUT R3, R3, R6, RZ, 0x3c, !PT ;  /* 0x0000000603037212 */ /* 0x000fc600078e3cff */
[----:B------:R-:W-:Y:S05]  /*8f90*/  @P1 BRA `(.L_x_188) ;  /* 0xfffffffc001c1947 */ /* 0x000fea000383ffff */
[----:B------:R-:W-:Y:S05]  /*8fa0*/  BSYNC B0 ;  /* 0x0000000000007941 */ /* 0x000fea0003800000 */
.L_x_179:
[----:B------:R-:W-:Y:S01]  /*8fb0*/  IMAD.IADD R0, R24, 0x1, R27 ;  /* 0x0000000118007824 */ /* 0x000fe200078e021b */
[----:B------:R-:W-:Y:S01]  /*8fc0*/  LOP3.LUT P1, RZ, R23, 0xff, RZ, 0xc0, !PT ;  /* 0x000000ff17ff7812 */ /* 0x000fe2000782c0ff */
[----:B------:R-:W-:Y:S01]  /*8fd0*/  ULDC.64 UR4, c[0x0][0x850] ;  /* 0x0002140000047ab9 */ /* 0x000fe20000000a00 */
[----:B------:R-:W-:Y:S01]  /*8fe0*/  IADD3 R16, P2, R16, UR38, RZ ;  /* 0x0000002610107c10 */ /* 0x000fe2000ff5e0ff */
[C---:B------:R-:W-:Y:S01]  /*8ff0*/  IMAD.WIDE.U32 R4, R0.reuse, 0x38e38e39, RZ ;  /* 0x38e38e3900047825 */ /* 0x040fe200078e00ff */
[----:B------:R-:W-:Y:S01]  /*9000*/  ISETP.GT.U32.AND P0, PT, R0, 0x8, PT ;  /* 0x000000080000780c */ /* 0x000fe20003f04070 */
[----:B------:R-:W-:Y:S01]  /*9010*/  BSSY B0, `(.L_x_189) ;  /* 0x0000065000007945 */ /* 0x000fe20003800000 */
[----:B------:R-:W-:Y:S01]  /*9020*/  IADD3.X R17, R17, UR42, RZ, P2, !PT ;  /* 0x0000002a11117c10 */ /* 0x000fe200097fe4ff */
[----:B------:R-:W-:Y:S01]  /*9030*/  IMAD.MOV.U32 R30, RZ, RZ, -0x1 ;  /* 0xffffffffff1e7424 */ /* 0x000fe200078e00ff */
[----:B------:R-:W-:Y:S01]  /*9040*/  ISETP.LT.U32.AND P0, PT, R24, 0x9, P0 ;  /* 0x000000091800780c */ /* 0x000fe20000701070 */
[----:B------:R-:W-:Y:S01]  /*9050*/  IMAD.MOV.U32 R29, RZ, RZ, -0x1 ;  /* 0xffffffffff1d7424 */ /* 0x000fe200078e00ff */
[----:B------:R-:W-:Y:S01]  /*9060*/  SHF.R.U32.HI R5, RZ, 0x1, R5 ;  /* 0x00000001ff057819 */ /* 0x000fe20000011605 */
[----:B------:R-:W-:Y:S01]  /*9070*/  IMAD.MOV.U32 R28, RZ, RZ, -0x1 ;  /* 0xffffffffff1c7424 */ /* 0x000fe200078e00ff */
[----:B------:R-:W-:Y:S01]  /*9080*/  SEL R3, RZ, 0x1, !P0 ;  /* 0x00000001ff037807 */ /* 0x000fe20004000000 */
[----:B------:R0:W-:Y:S01]  /*9090*/  @P1 SYNCS.ARRIVE.TRANS64.A1T0 RZ, [R19+URZ+0xa8], RZ ;  /* 0x0000a8ff13ff19a7 */ /* 0x0001e2000810003f */
[----:B------:R-:W-:Y:S01]  /*90a0*/  ISETP.GE.U32.AND P0, PT, R16, UR4, PT ;  /* 0x0000000410007c0c */ /* 0x000fe2000bf06070 */
[----:B------:R-:W-:Y:S01]  /*90b0*/  IMAD R27, R5, -0x9, R0 ;  /* 0xfffffff7051b7824 */ /* 0x000fe200078e0200 */
[----:B------:R-:W-:-:S02]  /*90c0*/  ISETP.GE.U32.AND P1, PT, R24, 0x9, PT ;  /* 0x000000091800780c */ /* 0x000fc40003f26070 */
[----:B------:R-:W-:Y:S02]  /*90d0*/  ISETP.GE.U32.AND.EX P0, PT, R17, UR5, PT, P0 ;  /* 0x0000000511007c0c */ /* 0x000fe4000bf06100 */
[----:B------:R-:W-:Y:S02]  /*90e0*/  LOP3.LUT R26, R26, R3, RZ, 0x3c, !PT ;  /* 0x000000031a1a7212 */ /* 0x000fe400078e3cff */
[----:B------:R-:W-:Y:S02]  /*90f0*/  PRMT R0, RZ, 0x7610, R0 ;  /* 0x00007610ff007816 */ /* 0x000fe40000000000 */
[----:B------:R-:W-:-:S05]  /*9100*/  PRMT R23, RZ, 0x7610, R23 ;  /* 0x00007610ff177816 */ /* 0x000fca0000000017 */
[----:B------:R-:W-:Y:S02]  /*9110*/  @P1 LOP3.LUT R26, R26, 0x1, R5, 0x78, !PT ;  /* 0x000000011a1a1812 */ /* 0x000fe400078e7805 */
[----:B0-----:R-:W-:Y:S05]  /*9120*/  @P0 BRA `(.L_x_190) ;  /* 0x00000004004c0947 */ /* 0x001fea0003800000 */
[----:B------:R-:W-:Y:S01]  /*9130*/  ULDC.64 UR4, c[0x0][0x828] ;  /* 0x00020a0000047ab9 */ /* 0x000fe20000000a00 */
[----:B------:R-:W0:Y:S01]  /*9140*/  S2R R10, SR_CTAID.X ;  /* 0x00000000000a7919 */ /* 0x000e220000002500 */
[----:B------:R-:W-:Y:S01]  /*9150*/  ISETP.NE.U32.AND P0, PT, RZ, UR4, PT ;  /* 0x00000004ff007c0c */ /* 0x000fe2000bf05070 */
[----:B------:R-:W-:Y:S01]  /*9160*/  ULDC UR7, c[0x0][0x830] ;  /* 0x00020c0000077ab9 */ /* 0x000fe20000000800 */
[----:B------:R-:W-:Y:S01]  /*9170*/  IMAD.MOV.U32 R4, RZ, RZ, R16 ;  /* 0x000000ffff047224 */ /* 0x000fe200078e0010 */
[----:B------:R-:W1:Y:S01]  /*9180*/  S2R R0, SR_CTAID.Y ;  /* 0x0000000000007919 */ /* 0x000e620000002600 */
[----:B------:R-:W-:Y:S01]  /*9190*/  ISETP.NE.AND.EX P0, PT, RZ, UR5, PT, P0 ;  /* 0x00000005ff007c0c */ /* 0x000fe2000bf05300 */
[----:B------:R-:W-:-:S12]  /*91a0*/  IMAD.MOV.U32 R5, RZ, RZ, R17 ;  /* 0x000000ffff057224 */ /* 0x000fd800078e0011 */
[----:B------:R-:W-:Y:S05]  /*91b0*/  @!P0 BRA `(.L_x_191) ;  /* 0x0000000000288947 */ /* 0x000fea0003800000 */
[----:B------:R-:W-:Y:S02]  /*91c0*/  ULDC UR6, c[0x0][0x834] ;  /* 0x00020d0000067ab9 */ /* 0x000fe40000000800 */
[----:B------:R-:W-:-:S05]  /*91d0*/  IADD3 R9, P0, R16, UR6, RZ ;  /* 0x0000000610097c10 */ /* 0x000fca000ff1e0ff */
[----:B------:R-:W-:-:S04]  /*91e0*/  IMAD.X R3, RZ, RZ, R17, P0 ;  /* 0x000000ffff037224 */ /* 0x000fc800000e0611 */
[----:B------:R-:W-:-:S04]  /*91f0*/  IMAD.WIDE.U32 R6, R3, UR4, RZ ;  /* 0x0000000403067c25 */ /* 0x000fc8000f8e00ff */
[----:B------:R-:W-:-:S04]  /*9200*/  IMAD.WIDE.U32 R6, P0, R9, UR5, R6 ;  /* 0x0000000509067c25 */ /* 0x000fc8000f800006 */
[----:B------:R-:W-:-:S04]  /*9210*/  IMAD.WIDE.U32 R8, R9, UR4, RZ ;  /* 0x0000000409087c25 */ /* 0x000fc8000f8e00ff */
[----:B------:R-:W-:Y:S01]  /*9220*/  IMAD.X R5, RZ, RZ, RZ, P0 ;  /* 0x000000ffff057224 */ /* 0x000fe200000e06ff */
[----:B------:R-:W-:Y:S01]  /*9230*/  IADD3 RZ, P0, R9, R6, RZ ;  /* 0x0000000609ff7210 */ /* 0x000fe20007f1e0ff */
[----:B------:R-:W-:-:S04]  /*9240*/  IMAD.MOV.U32 R4, RZ, RZ, R7 ;  /* 0x000000ffff047224 */ /* 0x000fc800078e0007 */
[----:B------:R-:W-:-:S08]  /*9250*/  IMAD.WIDE.U32.X R4, R3, UR5, R4, P0 ;  /* 0x0000000503047c25 */ /* 0x000fd000080e0404 */
.L_x_191:
[--C-:B------:R-:W-:Y:S01]  /*9260*/  SHF.R.U64 R28, R4, UR7, R5.reuse ;  /* 0x00000007041c7c19 */ /* 0x100fe20008001205 */
[----:B------:R-:W-:Y:S01]  /*9270*/  ULDC.64 UR4, c[0x0][0x820] ;  /* 0x0002080000047ab9 */ /* 0x000fe20000000a00 */
[----:B------:R-:W-:Y:S01]  /*9280*/  SHF.R.U32.HI R3, RZ, UR7, R5 ;  /* 0x00000007ff037c19 */ /* 0x000fe20008011605 */
[----:B------:R-:W2:Y:S01]  /*9290*/  LDC R15, c[0x0][0x144] ;  /* 0x00005100ff0f7b82 */ /* 0x000ea20000000800 */
[----:B------:R-:W-:Y:S01]  /*92a0*/  IADD3 R6, P0, RZ, -R28, RZ ;  /* 0x8000001cff067210 */ /* 0x000fe20007f1e0ff */
[----:B------:R-:W-:Y:S01]  /*92b0*/  ULDC.64 UR8, c[0x0][0x840] ;  /* 0x0002100000087ab9 */ /* 0x000fe20000000a00 */
[----:B0-----:R-:W-:Y:S01]  /*92c0*/  I2FP.F32.U32 R7, R10 ;  /* 0x0000000a00077245 */ /* 0x001fe20000201000 */
[----:B------:R-:W-:Y:S02]  /*92d0*/  ULDC UR6, c[0x0][0x808] ;  /* 0x0002020000067ab9 */ /* 0x000fe40000000800 */
[----:B------:R-:W-:Y:S01]  /*92e0*/  IMAD.X R3, RZ, RZ, ~R3, P0 ;  /* 0x000000ffff037224 */ /* 0x000fe200000e0e03 */
[----:B------:R-:W-:Y:S01]  /*92f0*/  ISETP.NE.U32.AND P0, PT, RZ, UR8, PT ;  /* 0x00000008ff007c0c */ /* 0x000fe2000bf05070 */
[----:B------:R-:W-:Y:S01]  /*9300*/  IMAD.WIDE.U32 R4, R6, UR4, R16 ;  /* 0x0000000406047c25 */ /* 0x000fe2000f8e0010 */
[----:B------:R-:W0:Y:S02]  /*9310*/  LDC R9, c[0x0][0x148] ;  /* 0x00005200ff097b82 */ /* 0x000e240000000800 */
[----:B------:R-:W-:Y:S01]  /*9320*/  ISETP.NE.AND.EX P0, PT, RZ, UR9, PT, P0 ;  /* 0x00000009ff007c0c */ /* 0x000fe2000bf05300 */
[----:B------:R-:W-:Y:S01]  /*9330*/  IMAD R3, R3, UR4, RZ ;  /* 0x0000000403037c24 */ /* 0x000fe2000f8e02ff */
[----:B------:R-:W-:-:S02]  /*9340*/  ULDC UR4, c[0x0][0x150] ;  /* 0x0000540000047ab9 */ /* 0x000fc40000000800 */
[----:B------:R-:W-:Y:S01]  /*9350*/  FMUL R7, R7, UR4 ;  /* 0x0000000407077c20 */ /* 0x000fe20008400000 */
[----:B------:R-:W-:Y:S01]  /*9360*/  IMAD R3, R6, UR5, R3 ;  /* 0x0000000506037c24 */ /* 0x000fe2000f8e0203 */
[----:B------:R-:W-:Y:S01]  /*9370*/  ULDC UR4, c[0x0][0x818] ;  /* 0x0002060000047ab9 */ /* 0x000fe20000000800 */
[----:B------:R-:W-:Y:S02]  /*9380*/  ULDC UR5, c[0x0][0x154] ;  /* 0x0000550000057ab9 */ /* 0x000fe40000000800 */
[----:B------:R-:W-:Y:S01]  /*9390*/  IMAD.IADD R5, R5, 0x1, R3 ;  /* 0x0000000105057824 */ /* 0x000fe200078e0203 */
[----:B------:R-:W3:Y:S04]  /*93a0*/  F2I.U32.TRUNC.NTZ R7, R7 ;  /* 0x0000000700077305 */ /* 0x000ee8000020f000 */
[----:B------:R-:W-:-:S02]  /*93b0*/  SHF.R.U64 R3, R4, UR4, R5 ;  /* 0x0000000404037c19 */ /* 0x000fc40008001205 */
[----:B-1----:R-:W-:-:S05]  /*93c0*/  I2FP.F32.U32 R4, R0 ;  /* 0x0000000000047245 */ /* 0x002fca0000201000 */
[----:B------:R-:W-:Y:S01]  /*93d0*/  FMUL R12, R4, UR5 ;  /* 0x00000005040c7c20 */ /* 0x000fe20008400000 */
[----:B------:R-:W-:Y:S01]  /*93e0*/  SHF.R.U32.HI R4, RZ, UR4, R5 ;  /* 0x00000004ff047c19 */ /* 0x000fe20008011605 */
[----:B------:R-:W-:Y:S01]  /*93f0*/  ULDC UR4, c[0x0][0x858] ;  /* 0x0002160000047ab9 */ /* 0x000fe20000000800 */
[----:B---3--:R-:W-:Y:S02]  /*9400*/  IMAD.MOV R7, RZ, RZ, -R7 ;  /* 0x000000ffff077224 */ /* 0x008fe400078e0a07 */
[--C-:B------:R-:W-:Y:S01]  /*9410*/  SHF.R.U64 R11, R3, UR6, R4.reuse ;  /* 0x00000006030b7c19 */ /* 0x100fe20008001204 */
[----:B------:R-:W1:Y:S01]  /*9420*/  F2I.U32.TRUNC.NTZ R12, R12 ;  /* 0x0000000c000c7305 */ /* 0x000e62000020f000 */
[----:B------:R-:W-:Y:S01]  /*9430*/  SHF.R.U32.HI R4, RZ, UR6, R4 ;  /* 0x00000006ff047c19 */ /* 0x000fe20008011604 */
[----:B--2---:R-:W-:-:S03]  /*9440*/  IMAD R10, R15, R7, R10 ;  /* 0x000000070f0a7224 */ /* 0x004fc600078e020a */
[--C-:B------:R-:W-:Y:S02]  /*9450*/  SHF.R.U64 R8, R11, UR4, R4.reuse ;  /* 0x000000040b087c19 */ /* 0x100fe40008001204 */
[----:B------:R-:W-:-:S03]  /*9460*/  SHF.R.U32.HI R13, RZ, UR4, R4 ;  /* 0x00000004ff0d7c19 */ /* 0x000fc60008011604 */
[----:B------:R-:W-:Y:S02]  /*9470*/  IMAD.MOV.U32 R4, RZ, RZ, R8 ;  /* 0x000000ffff047224 */ /* 0x000fe400078e0008 */
[----:B------:R-:W-:Y:S01]  /*9480*/  IMAD.MOV.U32 R5, RZ, RZ, R13 ;  /* 0x000000ffff057224 */ /* 0x000fe200078e000d */
[----:B01----:R-:W-:Y:S06]  /*9490*/  @!P0 BRA `(.L_x_192) ;  /* 0x0000000000288947 */ /* 0x003fec0003800000 */
[----:B------:R-:W-:Y:S02]  /*94a0*/  ULDC UR4, c[0x0][0x84c] ;  /* 0x0002130000047ab9 */ /* 0x000fe40000000800 */
[----:B------:R-:W-:-:S05]  /*94b0*/  IADD3 R5, P0, R8, UR4, RZ ;  /* 0x0000000408057c10 */ /* 0x000fca000ff1e0ff */
[----:B------:R-:W-:-:S04]  /*94c0*/  IMAD.X R13, RZ, RZ, R13, P0 ;  /* 0x000000ffff0d7224 */ /* 0x000fc800000e060d */
[----:B------:R-:W-:-:S04]  /*94d0*/  IMAD.WIDE.U32 R6, R13, UR8, RZ ;  /* 0x000000080d067c25 */ /* 0x000fc8000f8e00ff */
[----:B------:R-:W-:-:S04]  /*94e0*/  IMAD.WIDE.U32 R6, P0, R5, UR9, R6 ;  /* 0x0000000905067c25 */ /* 0x000fc8000f800006 */
[----:B------:R-:W-:-:S04]  /*94f0*/  IMAD.WIDE.U32 R4, R5, UR8, RZ ;  /* 0x0000000805047c25 */ /* 0x000fc8000f8e00ff */
[----:B------:R-:W-:Y:S01]  /*9500*/  IMAD.MOV.U32 R4, RZ, RZ, R7 ;  /* 0x000000ffff047224 */ /* 0x000fe200078e0007 */
[----:B------:R-:W-:Y:S01]  /*9510*/  IADD3 RZ, P1, R5, R6, RZ ;  /* 0x0000000605ff7210 */ /* 0x000fe20007f3e0ff */
[----:B------:R-:W-:-:S04]  /*9520*/  IMAD.X R5, RZ, RZ, RZ, P0 ;  /* 0x000000ffff057224 */ /* 0x000fc800000e06ff */
[----:B------:R-:W-:-:S08]  /*9530*/  IMAD.WIDE.U32.X R4, R13, UR9, R4, P1 ;  /* 0x000000090d047c25 */ /* 0x000fd000088e0404 */
.L_x_192:
[----:B------:R-:W-:Y:S01]  /*9540*/  ISETP.NE.AND P0, PT, R2, 0x1, PT ;  /* 0x000000010200780c */ /* 0x000fe20003f05270 */
[----:B------:R-:W-:Y:S01]  /*9550*/  ULDC UR4, c[0x0][0x848] ;  /* 0x0002120000047ab9 */ /* 0x000fe20000000800 */
[----:B------:R-:W-:Y:S01]  /*9560*/  LOP3.LUT R11, R11, UR43, RZ, 0xc0, !PT ;  /* 0x0000002b0b0b7c12 */ /* 0x000fe2000f8ec0ff */
[----:B------:R-:W-:Y:S01]  /*9570*/  IMAD.MOV R12, RZ, RZ, -R12 ;  /* 0x000000ffff0c7224 */ /* 0x000fe200078e0a0c */
[----:B------:R-:W-:Y:S01]  /*9580*/  SHF.R.U64 R4, R4, UR4, R5 ;  /* 0x0000000404047c19 */ /* 0x000fe20008001205 */
[----:B------:R-:W-:Y:S01]  /*9590*/  ULDC UR4, c[0x0][0x838] ;  /* 0x00020e0000047ab9 */ /* 0x000fe20000000800 */
[----:B------:R-:W-:Y:S01]  /*95a0*/  LOP3.LUT R3, R3, UR40, RZ, 0xc0, !PT ;  /* 0x0000002803037c12 */ /* 0x000fe2000f8ec0ff */
[----:B------:R-:W-:Y:S02]  /*95b0*/  ULDC UR5, c[0x0][0x810] ;  /* 0x0002040000057ab9 */ /* 0x000fe40000000800 */
[----:B------:R-:W-:Y:S02]  /*95c0*/  IMAD.MOV R5, RZ, RZ, -R4 ;  /* 0x000000ffff057224 */ /* 0x000fe400078e0a04 */
[----:B------:R-:W-:-:S02]  /*95d0*/  IMAD R11, R4, UR41, R11 ;  /* 0x00000029040b7c24 */ /* 0x000fc4000f8e020b */
[----:B------:R-:W-:Y:S02]  /*95e0*/  @P0 IMAD R10, R9, R12, R0 ;  /* 0x0000000c090a0224 */ /* 0x000fe400078e0200 */
[----:B------:R-:W-:Y:S01]  /*95f0*/  IMAD R8, R5, UR4, R8 ;  /* 0x0000000405087c24 */ /* 0x000fe2000f8e0208 */
[----:B------:R-:W-:Y:S01]  /*9600*/  ULDC UR4, c[0x0][0x800] ;  /* 0x0002000000047ab9 */ /* 0x000fe20000000800 */
[----:B------:R-:W-:Y:S02]  /*9610*/  IMAD R10, R11, UR5, R10 ;  /* 0x000000050b0a7c24 */ /* 0x000fe4000f8e020a */
[----:B------:R-:W-:Y:S02]  /*9620*/  IMAD R3, R8, UR4, R3 ;  /* 0x0000000408037c24 */ /* 0x000fe4000f8e0203 */
[----:B------:R-:W-:-:S03]  /*9630*/  IMAD.MOV.U32 R0, RZ, RZ, 0x1 ;  /* 0x00000001ff007424 */ /* 0x000fc600078e00ff */
[----:B------:R-:W-:Y:S02]  /*9640*/  SEL R29, R3, R10, !P0 ;  /* 0x0000000a031d7207 */ /* 0x000fe40004000000 */
[----:B------:R-:W-:-:S07]  /*9650*/  SEL R30, R10, R3, !P0 ;  /* 0x000000030a1e7207 */ /* 0x000fce0004000000 */
.L_x_190:
[----:B------:R-:W-:Y:S05]  /*9660*/  BSYNC B0 ;  /* 0x0000000000007941 */ /* 0x000fea0003800000 */
.L_x_189:
[----:B------:R-:W-:-:S13]  /*9670*/  LOP3.LUT P0, RZ, R0, 0xff, RZ, 0xc0, !PT ;  /* 0x000000ff00ff7812 */ /* 0x000fda000780c0ff */
[----:B------:R-:W-:Y:S05]  /*9680*/  @P0 BRA `(.L_x_193) ;  /* 0xfffffff000940947 */ /* 0x000fea000383ffff */
[----:B------:R-:W-:Y:S05]  /*9690*/  BSYNC B6 ;  /* 0x0000000000067941 */ /* 0x000fea0003800000 */
.L_x_176:
[----:B------:R-:W-:-:S03]  /*96a0*/  UMOV UR4, 0xffffffff ;  /* 0xffffffff00047882 */ /* 0x000fc60000000000 */
[----:B------:R-:W-:Y:S05]  /*96b0*/  BRA.DIV UR4, `(.L_x_194) ;  /* 0x0000000604fc7947 */ /* 0x000fea000b800000 */
[----:B------:R-:W-:-:S13]  /*96c0*/  ELECT P6, URZ, PT ;  /* 0x00000000003f782f */ /* 0x000fda00038c0000 */
.L_x_215:
[----:B------:R-:W-:Y:S04]  /*96d0*/  BSSY B0, `(.L_x_195) ;  /* 0x0000058000007945 */ /* 0x000fe80003800000 */
[----:B------:R-:W-:Y:S05]  /*96e0*/  @!P6 BRA `(.L_x_196) ;  /* 0x000000040058e947 */ /* 0x000fea0003800000 */
[----:B------:R-:W-:-:S04]  /*96f0*/  LOP3.LUT R18, R18, 0x2, RZ, 0xfc, !PT ;  /* 0x0000000212127812 */ /* 0x000fc800078efcff */
[----:B------:R-:W-:-:S13]  /*9700*/  ISETP.NE.AND P0, PT, R18, 0x3, PT ;  /* 0x000000031200780c */ /* 0x000fda0003f05270 */
[----:B------:R-:W-:Y:S05]  /*9710*/  @!P0 BRA `(.L_x_197) ;  /* 0x0000000000048947 */ /* 0x000fea0003800000 */
[----:B------:R-:W-:Y:S01]  /*9720*/  BPT.TRAP 0x1 ;  /* 0x000000040000795c */ /* 0x000fe20000300000 */
.L_x_197:
[----:B------:R-:W0:Y:S01]  /*9730*/  S2R R3, SR_CgaCtaId ;  /* 0x0000000000037919 */ /* 0x000e220000008800 */
[----:B------:R-:W-:Y:S02]  /*9740*/  MOV R0, 0x400 ;  /* 0x0000040000007802 */ /* 0x000fe40000000f00 */
[----:B------:R-:W-:Y:S02]  /*9750*/  SHF.L.U32 R2, R26, 0x1f, RZ ;  /* 0x0000001f1a027819 */ /* 0x000fe400000006ff */
[----:B0-----:R-:W-:-:S05]  /*9760*/  LEA R0, R3, R0, 0x18 ;  /* 0x0000000003007211 */ /* 0x001fca00078ec0ff */
[----:B------:R-:W-:-:S04]  /*9770*/  VIADD R0, R0, 0x48 ;  /* 0x0000004800007836 */ /* 0x000fc80000000000 */
[C---:B------:R-:W-:Y:S02]  /*9780*/  IMAD R5, R27.reuse, 0x8, R0 ;  /* 0x000000081b057824 */ /* 0x040fe400078e0200 */
[----:B------:R-:W-:Y:S02]  /*9790*/  VIADD R27, R27, 0x1 ;  /* 0x000000011b1b7836 */ /* 0x000fe40000000000 */
[----:B------:R-:W0:Y:S03]  /*97a0*/  SYNCS.PHASECHK.TRANS64.TRYWAIT P0, [R5+URZ], R2 ;  /* 0x00000002050075a7 */ /* 0x000e26000800017f */
[----:B------:R-:W-:-:S04]  /*97b0*/  ISETP.NE.AND P1, PT, R27, 0x9, PT ;  /* 0x000000091b00780c */ /* 0x000fc80003f25270 */
[----:B------:R-:W-:Y:S02]  /*97c0*/  SEL R3, RZ, 0x1, P1 ;  /* 0x00000001ff037807 */ /* 0x000fe40000800000 */
[----:B------:R-:W-:Y:S02]  /*97d0*/  SEL R27, R27, RZ, P1 ;  /* 0x000000ff1b1b7207 */ /* 0x000fe40000800000 */
[----:B------:R-:W-:-:S03]  /*97e0*/  LOP3.LUT R26, R26, R3, RZ, 0x3c, !PT ;  /* 0x000000031a1a7212 */ /* 0x000fc600078e3cff */
[----:B------:R-:W-:Y:S01]  /*97f0*/  IMAD R7, R27, 0x8, R0 ;  /* 0x000000081b077824 */ /* 0x000fe200078e0200 */
[----:B------:R-:W-:Y:S01]  /*9800*/  SHF.L.U32 R4, R26, 0x1f, RZ ;  /* 0x0000001f1a047819 */ /* 0x000fe200000006ff */
[----:B0-----:R-:W-:Y:S06]  /*9810*/  @!P0 BRA `(.L_x_198) ;  /* 0x0000000400c48947 */ /* 0x001fec0003800000 */
.L_x_216:
[----:B------:R-:W1:Y:S01]  /*9820*/  SYNCS.PHASECHK.TRANS64.TRYWAIT P0, [R7+URZ], R4 ;  /* 0x00000004070075a7 */ /* 0x000e62000800017f */
[----:B0-----:R-:W-:-:S05]  /*9830*/  VIADD R2, R27, 0x1 ;  /* 0x000000011b027836 */ /* 0x001fca0000000000 */
[----:B------:R-:W-:-:S04]  /*9840*/  ISETP.NE.AND P1, PT, R2, 0x9, PT ;  /* 0x000000090200780c */ /* 0x000fc80003f25270 */
[----:B------:R-:W-:Y:S02]  /*9850*/  SEL R3, RZ, 0x1, P1 ;  /* 0x00000001ff037807 */ /* 0x000fe40000800000 */
[----:B------:R-:W-:Y:S02]  /*9860*/  SEL R9, R2, RZ, P1 ;  /* 0x000000ff02097207 */ /* 0x000fe40000800000 */
[----:B------:R-:W-:-:S03]  /*9870*/  LOP3.LUT R26, R26, R3, RZ, 0x3c, !PT ;  /* 0x000000031a1a7212 */ /* 0x000fc600078e3cff */
[----:B------:R-:W-:Y:S01]  /*9880*/  IMAD R6, R9, 0x8, R0 ;  /* 0x0000000809067824 */ /* 0x000fe200078e0200 */
[----:B------:R-:W-:Y:S01]  /*9890*/  SHF.L.U32 R5, R26, 0x1f, RZ ;  /* 0x0000001f1a057819 */ /* 0x000fe200000006ff */
[----:B-1----:R-:W-:Y:S06]  /*98a0*/  @!P0 BRA `(.L_x_199) ;  /* 0x0000000400b48947 */ /* 0x002fec0003800000 */
.L_x_217:
[----:B------:R-:W1:Y:S01]  /*98b0*/  SYNCS.PHASECHK.TRANS64.TRYWAIT P0, [R6+URZ], R5 ;  /* 0x00000005060075a7 */ /* 0x000e62000800017f */
[----:B------:R-:W-:-:S05]  /*98c0*/  VIADD R2, R9, 0x1 ;  /* 0x0000000109027836 */ /* 0x000fca0000000000 */
[----:B------:R-:W-:-:S04]  /*98d0*/  ISETP.NE.AND P1, PT, R2, 0x9, PT ;  /* 0x000000090200780c */ /* 0x000fc80003f25270 */
[----:B------:R-:W-:Y:S02]  /*98e0*/  SEL R3, RZ, 0x1, P1 ;  /* 0x00000001ff037807 */ /* 0x000fe40000800000 */
[----:B0-----:R-:W-:Y:S02]  /*98f0*/  SEL R7, R2, RZ, P1 ;  /* 0x000000ff02077207 */ /* 0x001fe40000800000 */
[----:B------:R-:W-:-:S03]  /*9900*/  LOP3.LUT R26, R26, R3, RZ, 0x3c, !PT ;  /* 0x000000031a1a7212 */ /* 0x000fc600078e3cff */
[----:B------:R-:W-:Y:S01]  /*9910*/  IMAD R9, R7, 0x8, R0 ;  /* 0x0000000807097824 */ /* 0x000fe200078e0200 */
[----:B------:R-:W-:Y:S01]  /*9920*/  SHF.L.U32 R4, R26, 0x1f, RZ ;  /* 0x0000001f1a047819 */ /* 0x000fe200000006ff */
[----:B-1----:R-:W-:Y:S06]  /*9930*/  @!P0 BRA `(.L_x_200) ;  /* 0x0000000400a48947 */ /* 0x002fec0003800000 */
.L_x_218:
[----:B------:R-:W1:Y:S01]  /*9940*/  SYNCS.PHASECHK.TRANS64.TRYWAIT P0, [R9+URZ], R4 ;  /* 0x00000004090075a7 */ /* 0x000e62000800017f */
[----:B------:R-:W-:-:S05]  /*9950*/  VIADD R2, R7, 0x1 ;  /* 0x0000000107027836 */ /* 0x000fca0000000000 */
[----:B------:R-:W-:-:S04]  /*9960*/  ISETP.NE.AND P1, PT, R2, 0x9, PT ;  /* 0x000000090200780c */ /* 0x000fc80003f25270 */
[----:B------:R-:W-:Y:S02]  /*9970*/  SEL R3, RZ, 0x1, P1 ;  /* 0x00000001ff037807 */ /* 0x000fe40000800000 */
[----:B------:R-:W-:Y:S02]  /*9980*/  SEL R7, R2, RZ, P1 ;  /* 0x000000ff02077207 */ /* 0x000fe40000800000 */
[----:B------:R-:W-:-:S03]  /*9990*/  LOP3.LUT R26, R26, R3, RZ, 0x3c, !PT ;  /* 0x000000031a1a7212 */ /* 0x000fc600078e3cff */
[----:B0-----:R-:W-:Y:S01]  /*99a0*/  IMAD R6, R7, 0x8, R0 ;  /* 0x0000000807067824 */ /* 0x001fe200078e0200 */
[----:B------:R-:W-:Y:S01]  /*99b0*/  SHF.L.U32 R5, R26, 0x1f, RZ ;  /* 0x0000001f1a057819 */ /* 0x000fe200000006ff */
[----:B-1----:R-:W-:Y:S06]  /*99c0*/  @!P0 BRA `(.L_x_201) ;  /* 0x0000000400948947 */ /* 0x002fec0003800000 */
.L_x_219:
        /* <DEDUP_REMOVED lines=9> */
.L_x_220:
[----:B------:R-:W1:Y:S01]  /*9a60*/  SYNCS.PHASECHK.TRANS64.TRYWAIT P0, [R9+URZ], R4 ;  /* 0x00000004090075a7 */ /* 0x000e62000800017f */
[----:B------:R-:W-:-:S05]  /*9a70*/  VIADD R2, R7, 0x1 ;  /* 0x0000000107027836 */ /* 0x000fca0000000000 */
[----:B------:R-:W-:-:S04]  /*9a80*/  ISETP.NE.AND P1, PT, R2, 0x9, PT ;  /* 0x000000090200780c */ /* 0x000fc80003f25270 */
[----:B------:R-:W-:Y:S02]  /*9a90*/  SEL R3, RZ, 0x1, P1 ;  /* 0x00000001ff037807 */ /* 0x000fe40000800000 */
[----:B------:R-:W-:Y:S02]  /*9aa0*/  SEL R7, R2, RZ, P1 ;  /* 0x000000ff02077207 */ /* 0x000fe40000800000 */
[----:B------:R-:W-:-:S03]  /*9ab0*/  LOP3.LUT R26, R26, R3, RZ, 0x3c, !PT ;  /* 0x000000031a1a7212 */ /* 0x000fc600078e3cff */
[----:B------:R-:W-:Y:S01]  /*9ac0*/  IMAD R8, R7, 0x8, R0 ;  /* 0x0000000807087824 */ /* 0x000fe200078e0200 */
[----:B0-----:R-:W-:Y:S01]  /*9ad0*/  SHF.L.U32 R5, R26, 0x1f, RZ ;  /* 0x0000001f1a057819 */ /* 0x001fe200000006ff */
[----:B-1----:R-:W-:Y:S06]  /*9ae0*/  @!P0 BRA `(.L_x_203) ;  /* 0x0000000400748947 */ /* 0x002fec0003800000 */
.L_x_221:
[----:B------:R-:W1:Y:S01]  /*9af0*/  SYNCS.PHASECHK.TRANS64.TRYWAIT P0, [R8+URZ], R5 ;  /* 0x00000005080075a7 */ /* 0x000e62000800017f */
[----:B------:R-:W-:-:S05]  /*9b00*/  VIADD R2, R7, 0x1 ;  /* 0x0000000107027836 */ /* 0x000fca0000000000 */
[----:B------:R-:W-:-:S04]  /*9b10*/  ISETP.NE.AND P1, PT, R2, 0x9, PT ;  /* 0x000000090200780c */ /* 0x000fc80003f25270 */
[----:B------:R-:W-:Y:S02]  /*9b20*/  SEL R3, RZ, 0x1, P1 ;  /* 0x00000001ff037807 */ /* 0x000fe40000800000 */
[----:B------:R-:W-:Y:S02]  /*9b30*/  SEL R7, R2, RZ, P1 ;  /* 0x000000ff02077207 */ /* 0x000fe40000800000 */
[----:B0-----:R-:W-:-:S03]  /*9b40*/  LOP3.LUT R9, R26, R3, RZ, 0x3c, !PT ;  /* 0x000000031a097212 */ /* 0x001fc600078e3cff */
[----:B------:R-:W-:Y:S01]  /*9b50*/  IMAD R11, R7, 0x8, R0 ;  /* 0x00000008070b7824 */ /* 0x000fe200078e0200 */
[----:B------:R-:W-:Y:S01]  /*9b60*/  SHF.L.U32 R6, R9, 0x1f, RZ ;  /* 0x0000001f09067819 */ /* 0x000fe200000006ff */
[----:B-1----:R-:W-:Y:S06]  /*9b70*/  @!P0 BRA `(.L_x_204) ;  /* 0x0000000400648947 */ /* 0x002fec0003800000 */
.L_x_222:
[----:B------:R-:W1:Y:S01]  /*9b80*/  SYNCS.PHASECHK.TRANS64.TRYWAIT P0, [R11+URZ], R6 ;  /* 0x000000060b0075a7 */ /* 0x000e62000800017f */
[----:B------:R-:W-:-:S05]  /*9b90*/  VIADD R2, R7, 0x1 ;  /* 0x0000000107027836 */ /* 0x000fca0000000000 */
[----:B------:R-:W-:-:S04]  /*9ba0*/  ISETP.NE.AND P1, PT, R2, 0x9, PT ;  /* 0x000000090200780c */ /* 0x000fc80003f25270 */
[----:B------:R-:W-:Y:S02]  /*9bb0*/  SEL R4, RZ, 0x1, P1 ;  /* 0x00000001ff047807 */ /* 0x000fe40000800000 */
[----:B------:R-:W-:Y:S02]  /*9bc0*/  SEL R3, R2, RZ, P1 ;  /* 0x000000ff02037207 */ /* 0x000fe40000800000 */
[----:B------:R-:W-:Y:S01]  /*9bd0*/  LOP3.LUT R4, R9, R4, RZ, 0x3c, !PT ;  /* 0x0000000409047212 */ /* 0x000fe200078e3cff */
[----:B-1----:R-:W-:Y:S06]  /*9be0*/  @!P0 BRA `(.L_x_205) ;  /* 0x00000004005c8947 */ /* 0x002fec0003800000 */
.L_x_223:
[----:B------:R-:W-:Y:S01]  /*9bf0*/  IMAD R3, R3, 0x8, R0 ;  /* 0x0000000803037824 */ /* 0x000fe200078e0200 */
[----:B------:R-:W-:-:S07]  /*9c00*/  SHF.L.U32 R0, R4, 0x1f, RZ ;  /* 0x0000001f04007819 */ /* 0x000fce00000006ff */
.L_x_206:
[----:B--2---:R2:W3:Y:S02]  /*9c10*/  SYNCS.PHASECHK.TRANS64.TRYWAIT P0, [R3+URZ], R0 ;  /* 0x00000000030075a7 */ /* 0x0044e4000800017f */
[----:B---3--:R-:W-:Y:S05]  /*9c20*/  @!P0 NANOSLEEP.SYNCS 0x989680 ;  /* 0x009896800000895d */ /* 0x008fea0003900000 */
[----:B------:R-:W3:Y:S02]  /*9c30*/  @!P0 SYNCS.PHASECHK.TRANS64 P0, [R3+URZ], R0 ;  /* 0x00000000030085a7 */ /* 0x000ee4000800007f */
[----:B---3--:R-:W-:Y:S05]  /*9c40*/  @!P0 BRA `(.L_x_206) ;  /* 0xfffffffc00f08947 */ /* 0x008fea000383ffff */
.L_x_196:
[----:B------:R-:W-:Y:S05]  /*9c50*/  BSYNC B0 ;  /* 0x0000000000007941 */ /* 0x000fea0003800000 */
.L_x_195:
[----:B------:R-:W-:Y:S05]  /*9c60*/  EXIT ;  /* 0x000000000000794d */ /* 0x000fea0003800000 */
.L_x_15:
[----:B------:R-:W-:Y:S02]  /*9c70*/  IMAD.MOV.U32 R13, RZ, RZ, R19 ;  /* 0x000000ffff0d7224 */ /* 0x000fe400078e0013 */
[----:B------:R-:W-:Y:S02]  /*9c80*/  IMAD.MOV.U32 R12, RZ, RZ, RZ ;  /* 0x000000ffff0c7224 */ /* 0x000fe400078e00ff */
[----:B------:R-:W-:Y:S02]  /*9c90*/  IMAD.MOV.U32 R11, RZ, RZ, 0x1f ;  /* 0x0000001fff0b7424 */ /* 0x000fe400078e00ff */
[----:B------:R-:W-:-:S07]  /*9ca0*/  IMAD.MOV.U32 R15, RZ, RZ, -0x1 ;  /* 0xffffffffff0f7424 */ /* 0x000fce00078e00ff */
[----:B-----5:R-:W-:Y:S05]  /*9cb0*/  WARPSYNC.COLLECTIVE R15, `(.L_x_207) ;  /* 0x000000000f087348 */ /* 0x020fea0003c00000 */
[----:B------:R0:W1:Y:S02]  /*9cc0*/  SHFL.IDX P6, R14, R13, R12, R11 ;  /* 0x0000000c0d0e7389 */ /* 0x00006400000c000b */
[----:B01---5:R-:W-:Y:S01]  /*9cd0*/  ENDCOLLECTIVE ;  /* 0x000000000000791b */ /* 0x023fe20003800000 */
.L_x_207:
[----:B------:R-:W-:Y:S05]  /*9ce0*/  BRA `(.L_x_208) ;  /* 0xffffff7400f87947 */ /* 0x000fea000383ffff */
.L_x_19:
[----:B-1----:R1:W2:Y:S02]  /*9cf0*/  SYNCS.PHASECHK.TRANS64.TRYWAIT P1, [R4+URZ], R3 ;  /* 0x00000003040075a7 */ /* 0x0022a4000802017f */
[----:B--2---:R-:W-:Y:S05]  /*9d00*/  @!P1 NANOSLEEP.SYNCS 0x989680 ;  /* 0x009896800000995d */ /* 0x004fea0003900000 */
[----:B------:R-:W2:Y:S02]  /*9d10*/  @!P1 SYNCS.PHASECHK.TRANS64 P1, [R4+URZ], R3 ;  /* 0x00000003040095a7 */ /* 0x000ea4000802007f */
[----:B--2---:R-:W-:Y:S05]  /*9d20*/  @!P1 BRA `(.L_x_19) ;  /* 0xfffffffc00f09947 */ /* 0x004fea000383ffff */
[----:B------:R-:W-:Y:S05]  /*9d30*/  BRA `(.L_x_18) ;  /* 0xffffff7800247947 */ /* 0x000fea000383ffff */
.L_x_24:
[----:B0-----:R0:W1:Y:S02]  /*9d40*/  SYNCS.PHASECHK.TRANS64.TRYWAIT P1, [R5+URZ], R20 ;  /* 0x00000014050075a7 */ /* 0x001064000802017f */
[----:B-1----:R-:W-:Y:S05]  /*9d50*/  @!P1 NANOSLEEP.SYNCS 0x989680 ;  /* 0x009896800000995d */ /* 0x002fea0003900000 */
[----:B------:R-:W1:Y:S02]  /*9d60*/  @!P1 SYNCS.PHASECHK.TRANS64 P1, [R5+URZ], R20 ;  /* 0x00000014050095a7 */ /* 0x000e64000802007f */
[----:B-1----:R-:W-:Y:S05]  /*9d70*/  @!P1 BRA `(.L_x_24) ;  /* 0xfffffffc00f09947 */ /* 0x002fea000383ffff */
[----:B------:R-:W-:Y:S05]  /*9d80*/  BRA `(.L_x_23) ;  /* 0xffffff8000547947 */ /* 0x000fea000383ffff */
.L_x_33:
[----:B-1----:R1:W2:Y:S02]  /*9d90*/  SYNCS.PHASECHK.TRANS64.TRYWAIT P1, [R15+URZ], R20 ;  /* 0x000000140f0075a7 */ /* 0x0022a4000802017f */
[----:B--2---:R-:W-:Y:S05]  /*9da0*/  @!P1 NANOSLEEP.SYNCS 0x989680 ;  /* 0x009896800000995d */ /* 0x004fea0003900000 */
[----:B------:R-:W2:Y:S02]  /*9db0*/  @!P1 SYNCS.PHASECHK.TRANS64 P1, [R15+URZ], R20 ;  /* 0x000000140f0095a7 */ /* 0x000ea4000802007f */
[----:B--2---:R-:W-:Y:S05]  /*9dc0*/  @!P1 BRA `(.L_x_33) ;  /* 0xfffffffc00f09947 */ /* 0x004fea000383ffff */
[----:B------:R-:W-:Y:S05]  /*9dd0*/  BRA `(.L_x_32) ;  /* 0xffffff8800cc7947 */ /* 0x000fea000383ffff */
.L_x_181:
[----:B0-----:R0:W2:Y:S02]  /*9de0*/  SYNCS.PHASECHK.TRANS64.TRYWAIT P0, [R8+URZ+0x48], R5 ;  /* 0x00004805080075a7 */ /* 0x0010a4000800017f */
[----:B--2---:R-:W-:Y:S05]  /*9df0*/  @!P0 NANOSLEEP.SYNCS 0x989680 ;  /* 0x009896800000895d */ /* 0x004fea0003900000 */
[----:B------:R-:W2:Y:S02]  /*9e00*/  @!P0 SYNCS.PHASECHK.TRANS64 P0, [R8+URZ+0x48], R5 ;  /* 0x00004805080085a7 */ /* 0x000ea4000800007f */
[----:B--2---:R-:W-:Y:S05]  /*9e10*/  @!P0 BRA `(.L_x_181) ;  /* 0xfffffffc00f08947 */ /* 0x004fea000383ffff */
[----:B------:R-:W-:Y:S05]  /*9e20*/  BRA `(.L_x_209) ;  /* 0xffffffec00947947 */ /* 0x000fea000383ffff */
.L_x_185:
[----:B------:R-:W-:Y:S01]  /*9e30*/  BSSY B1, `(.L_x_210) ;  /* 0x0000006000017945 */ /* 0x000fe20003800000 */
[----:B------:R-:W-:-:S07]  /*9e40*/  IMAD.MOV.U32 R15, RZ, RZ, -0x1 ;  /* 0xffffffffff0f7424 */ /* 0x000fce00078e00ff */
[----:B------:R-:W-:Y:S05]  /*9e50*/  WARPSYNC.COLLECTIVE R15, `(.L_x_211) ;  /* 0x000000000f0c7348 */ /* 0x000fea0003c00000 */
[----:B------:R-:W-:Y:S02]  /*9e60*/  ELECT P6, UR62, PT ;  /* 0x00000000003e782f */ /* 0x000fe400038c0000 */
[----:B------:R-:W-:Y:S01]  /*9e70*/  MOV R14, UR62 ;  /* 0x0000003e000e7c02 */ /* 0x000fe20008000f00 */
[----:B------:R-:W-:Y:S10]  /*9e80*/  ENDCOLLECTIVE ;  /* 0x000000000000791b */ /* 0x000ff40003800000 */
.L_x_211:
[----:B------:R-:W-:Y:S05]  /*9e90*/  BSYNC B1 ;  /* 0x0000000000017941 */ /* 0x000fea0003800000 */
.L_x_210:
[----:B------:R-:W-:Y:S05]  /*9ea0*/  BRA `(.L_x_212) ;  /* 0xffffffec00b07947 */ /* 0x000fea000383ffff */
.L_x_194:
[----:B------:R-:W-:Y:S01]  /*9eb0*/  BSSY B0, `(.L_x_213) ;  /* 0x0000006000007945 */ /* 0x000fe20003800000 */
[----:B------:R-:W-:-:S07]  /*9ec0*/  IMAD.MOV.U32 R15, RZ, RZ, -0x1 ;  /* 0xffffffffff0f7424 */ /* 0x000fce00078e00ff */
[----:B------:R-:W-:Y:S05]  /*9ed0*/  WARPSYNC.COLLECTIVE R15, `(.L_x_214) ;  /* 0x000000000f0c7348 */ /* 0x000fea0003c00000 */
[----:B------:R-:W-:Y:S02]  /*9ee0*/  ELECT P6, UR62, PT ;  /* 0x00000000003e782f */ /* 0x000fe400038c0000 */
[----:B------:R-:W-:Y:S01]  /*9ef0*/  MOV R14, UR62 ;  /* 0x0000003e000e7c02 */ /* 0x000fe20008000f00 */
[----:B------:R-:W-:Y:S10]  /*9f00*/  ENDCOLLECTIVE ;  /* 0x000000000000791b */ /* 0x000ff40003800000 */
.L_x_214:
[----:B------:R-:W-:Y:S05]  /*9f10*/  BSYNC B0 ;  /* 0x0000000000007941 */ /* 0x000fea0003800000 */
.L_x_213:
[----:B------:R-:W-:Y:S05]  /*9f20*/  BRA `(.L_x_215) ;  /* 0xfffffff400e87947 */ /* 0x000fea000383ffff */
.L_x_198:
[----:B0-----:R0:W1:Y:S02]  /*9f30*/  SYNCS.PHASECHK.TRANS64.TRYWAIT P0, [R5+URZ], R2 ;  /* 0x00000002050075a7 */ /* 0x001064000800017f */
[----:B-1----:R-:W-:Y:S05]  /*9f40*/  @!P0 NANOSLEEP.SYNCS 0x989680 ;  /* 0x009896800000895d */ /* 0x002fea0003900000 */
[----:B------:R-:W1:Y:S02]  /*9f50*/  @!P0 SYNCS.PHASECHK.TRANS64 P0, [R5+URZ], R2 ;  /* 0x00000002050085a7 */ /* 0x000e64000800007f */
[----:B-1----:R-:W-:Y:S05]  /*9f60*/  @!P0 BRA `(.L_x_198) ;  /* 0xfffffffc00f08947 */ /* 0x002fea000383ffff */
[----:B------:R-:W-:Y:S05]  /*9f70*/  BRA `(.L_x_216) ;  /* 0xfffffff800287947 */ /* 0x000fea000383ffff */
.L_x_199:
[----:B0-----:R0:W1:Y:S02]  /*9f80*/  SYNCS.PHASECHK.TRANS64.TRYWAIT P0, [R7+URZ], R4 ;  /* 0x00000004070075a7 */ /* 0x001064000800017f */
[----:B-1----:R-:W-:Y:S05]  /*9f90*/  @!P0 NANOSLEEP.SYNCS 0x989680 ;  /* 0x009896800000895d */ /* 0x002fea0003900000 */
[----:B------:R-:W1:Y:S02]  /*9fa0*/  @!P0 SYNCS.PHASECHK.TRANS64 P0, [R7+URZ], R4 ;  /* 0x00000004070085a7 */ /* 0x000e64000800007f */
[----:B-1----:R-:W-:Y:S05]  /*9fb0*/  @!P0 BRA `(.L_x_199) ;  /* 0xfffffffc00f08947 */ /* 0x002fea000383ffff */
[----:B------:R-:W-:Y:S05]  /*9fc0*/  BRA `(.L_x_217) ;  /* 0xfffffff800387947 */ /* 0x000fea000383ffff */
.L_x_200:
[----:B0-----:R0:W1:Y:S02]  /*9fd0*/  SYNCS.PHASECHK.TRANS64.TRYWAIT P0, [R6+URZ], R5 ;  /* 0x00000005060075a7 */ /* 0x001064000800017f */
[----:B-1----:R-:W-:Y:S05]  /*9fe0*/  @!P0 NANOSLEEP.SYNCS 0x989680 ;  /* 0x009896800000895d */ /* 0x002fea0003900000 */
[----:B------:R-:W1:Y:S02]  /*9ff0*/  @!P0 SYNCS.PHASECHK.TRANS64 P0, [R6+URZ], R5 ;  /* 0x00000005060085a7 */ /* 0x000e64000800007f */
[----:B-1----:R-:W-:Y:S05]  /*a000*/  @!P0 BRA `(.L_x_200) ;  /* 0xfffffffc00f08947 */ /* 0x002fea000383ffff */
[----:B------:R-:W-:Y:S05]  /*a010*/  BRA `(.L_x_218) ;  /* 0xfffffff800487947 */ /* 0x000fea000383ffff */
.L_x_201:
[----:B0-----:R0:W1:Y:S02]  /*a020*/  SYNCS.PHASECHK.TRANS64.TRYWAIT P0, [R9+URZ], R4 ;  /* 0x00000004090075a7 */ /* 0x001064000800017f */
[----:B-1----:R-:W-:Y:S05]  /*a030*/  @!P0 NANOSLEEP.SYNCS 0x989680 ;  /* 0x009896800000895d */ /* 0x002fea0003900000 */
[----:B------:R-:W1:Y:S02]  /*a040*/  @!P0 SYNCS.PHASECHK.TRANS64 P0, [R9+URZ], R4 ;  /* 0x00000004090085a7 */ /* 0x000e64000800007f */
[----:B-1----:R-:W-:Y:S05]  /*a050*/  @!P0 BRA `(.L_x_201) ;  /* 0xfffffffc00f08947 */ /* 0x002fea000383ffff */
[----:B------:R-:W-:Y:S05]  /*a060*/  BRA `(.L_x_219) ;  /* 0xfffffff800587947 */ /* 0x000fea000383ffff */
.L_x_202:
[----:B0-----:R0:W1:Y:S02]  /*a070*/  SYNCS.PHASECHK.TRANS64.TRYWAIT P0, [R6+URZ], R5 ;  /* 0x00000005060075a7 */ /* 0x001064000800017f */
[----:B-1----:R-:W-:Y:S05]  /*a080*/  @!P0 NANOSLEEP.SYNCS 0x989680 ;  /* 0x009896800000895d */ /* 0x002fea0003900000 */
[----:B------:R-:W1:Y:S02]  /*a090*/  @!P0 SYNCS.PHASECHK.TRANS64 P0, [R6+URZ], R5 ;  /* 0x00000005060085a7 */ /* 0x000e64000800007f */
[----:B-1----:R-:W-:Y:S05]  /*a0a0*/  @!P0 BRA `(.L_x_202) ;  /* 0xfffffffc00f08947 */ /* 0x002fea000383ffff */
[----:B------:R-:W-:Y:S05]  /*a0b0*/  BRA `(.L_x_220) ;  /* 0xfffffff800687947 */ /* 0x000fea000383ffff */
.L_x_203:
[----:B0-----:R0:W1:Y:S02]  /*a0c0*/  SYNCS.PHASECHK.TRANS64.TRYWAIT P0, [R9+URZ], R4 ;  /* 0x00000004090075a7 */ /* 0x001064000800017f */
[----:B-1----:R-:W-:Y:S05]  /*a0d0*/  @!P0 NANOSLEEP.SYNCS 0x989680 ;  /* 0x009896800000895d */ /* 0x002fea0003900000 */
[----:B------:R-:W1:Y:S02]  /*a0e0*/  @!P0 SYNCS.PHASECHK.TRANS64 P0, [R9+URZ], R4 ;  /* 0x00000004090085a7 */ /* 0x000e64000800007f */
[----:B-1----:R-:W-:Y:S05]  /*a0f0*/  @!P0 BRA `(.L_x_203) ;  /* 0xfffffffc00f08947 */ /* 0x002fea000383ffff */
[----:B------:R-:W-:Y:S05]  /*a100*/  BRA `(.L_x_221) ;  /* 0xfffffff800787947 */ /* 0x000fea000383ffff */
.L_x_204:
[----:B0-----:R0:W1:Y:S02]  /*a110*/  SYNCS.PHASECHK.TRANS64.TRYWAIT P0, [R8+URZ], R5 ;  /* 0x00000005080075a7 */ /* 0x001064000800017f */
[----:B-1----:R-:W-:Y:S05]  /*a120*/  @!P0 NANOSLEEP.SYNCS 0x989680 ;  /* 0x009896800000895d */ /* 0x002fea0003900000 */
[----:B------:R-:W1:Y:S02]  /*a130*/  @!P0 SYNCS.PHASECHK.TRANS64 P0, [R8+URZ], R5 ;  /* 0x00000005080085a7 */ /* 0x000e64000800007f */
[----:B-1----:R-:W-:Y:S05]  /*a140*/  @!P0 BRA `(.L_x_204) ;  /* 0xfffffffc00f08947 */ /* 0x002fea000383ffff */
[----:B------:R-:W-:Y:S05]  /*a150*/  BRA `(.L_x_222) ;  /* 0xfffffff800887947 */ /* 0x000fea000383ffff */
.L_x_205:
[----:B-1----:R1:W2:Y:S02]  /*a160*/  SYNCS.PHASECHK.TRANS64.TRYWAIT P0, [R11+URZ], R6 ;  /* 0x000000060b0075a7 */ /* 0x0022a4000800017f */
[----:B--2---:R-:W-:Y:S05]  /*a170*/  @!P0 NANOSLEEP.SYNCS 0x989680 ;  /* 0x009896800000895d */ /* 0x004fea0003900000 */
[----:B------:R-:W2:Y:S02]  /*a180*/  @!P0 SYNCS.PHASECHK.TRANS64 P0, [R11+URZ], R6 ;  /* 0x000000060b0085a7 */ /* 0x000ea4000800007f */
[----:B--2---:R-:W-:Y:S05]  /*a190*/  @!P0 BRA `(.L_x_205) ;  /* 0xfffffffc00f08947 */ /* 0x004fea000383ffff */
[----:B------:R-:W-:Y:S05]  /*a1a0*/  BRA `(.L_x_223) ;  /* 0xfffffff800907947 */ /* 0x000fea000383ffff */
.L_x_224:
[----:B------:R-:W-:-:S00]  /*a1b0*/  BRA `(.L_x_224) ;  /* 0xfffffffc00fc7947 */ /* 0x000fc0000383ffff */
[----:B------:R-:W-:-:S00]  /*a1c0*/  NOP ;  /* 0x0000000000007918 */ /* 0x000fc00000000000 */
        /* <DEDUP_REMOVED lines=11> */
.L_x_225:


//--------------------- .nv.global.init           --------------------------
	.section	.nv.global.init,"aw",@progbits
.nv.global.init:
	.type		$str$24,@object
	.size		$str$24,($str$25 - $str$24)
$str$24:
        /*0000*/ 	.byte	0x28, 0x61, 0x64, 0x64, 0x72, 0x65, 0x73, 0x73, 0x20, 0x26, 0x20, 0x6d, 0x61, 0x73, 0x6b, 0x29
        /*0010*/ 	.byte	0x20, 0x3d, 0x3d, 0x20, 0x30, 0x00
	.type		$str$25,@object
	.size		$str$25,(__unnamed_2 - $str$25)
$str$25:
        /*0016*/ 	.byte	0x2f, 0x74, 0x6d, 0x70, 0x2f, 0x63, 0x75, 0x74, 0x6c, 0x61, 0x73, 0x73, 0x5f, 0x73, 0x77, 0x65
        /*0026*/ 	.byte	0x65, 0x70, 0x5f, 0x73, 0x72, 0x63, 0x2f, 0x69, 0x6e, 0x63, 0x6c, 0x75, 0x64, 0x65, 0x2f, 0x63
        /*0036*/ 	.byte	0x75, 0x74, 0x65, 0x2f, 0x70, 0x6f, 0x69, 0x6e, 0x74, 0x65, 0x72, 0x5f, 0x66, 0x6c, 0x61, 0x67
        /*0046*/ 	.byte	0x67, 0x65, 0x64, 0x2e, 0x68, 0x70, 0x70, 0x00
	.type		__unnamed_2,@object
	.size		__unnamed_2,(__unnamed_1 - __unnamed_2)
__unnamed_2:
        /*004e*/ 	.byte	0x61, 0x75, 0x74, 0x6f, 0x20, 0x63, 0x75, 0x74, 0x65, 0x3a, 0x3a, 0x61, 0x73, 0x5f, 0x70, 0x6f
        /* <DEDUP_REMOVED lines=27> */
        /*020e*/ 	.byte	0x3c, 0x38, 0x31, 0x39, 0x32, 0x3e, 0x3e, 0x3e, 0x3e, 0x3e, 0x20, 0x26, 0x5d, 0x00
	.type		__unnamed_1,@object
	.size		__unnamed_1,(.L_0 - __unnamed_1)
__unnamed_1:
        /* <DEDUP_REMOVED lines=29> */
.L_0:


//--------------------- .nv.shared._ZN7cutlass13device_kernelINS_4gemm6kernel13GemmUniversalIN4cute5tupleIJiiiiEEENS1_10collective13CollectiveMmaINS1_49MainloopSm90TmaGmmaRmemAWarpSpecializedMixedInputILi9ENS5_IJNS4_1CILi1EEESB_SB_EEENS1_35KernelTmaWarpSpecializedCooperativeEEENS5_IJNSA_ILi128EEESF_NSA_ILi64EEEEEENS5_IJNS_12float_e4m3_tEEEENS5_IJlSB_lEEENS_10bfloat16_tESK_NS4_8TiledMMAINS4_8MMA_AtomIJNS4_4SM904GMMA28MMA_64x128x16_F32BF16BF16_RSILNSP_5MajorE0ELSR_0ELNSP_7ScaleInE1ELSS_1EEEEEENS4_6LayoutINS5_IJNSA_ILi2EEESB_SB_EEENS5_IJSB_NSA_ILi0EEESY_EEEEENS5_IJNS4_10UnderscoreES11_S11_EEEEENS4_13SM90_TMA_LOADENS4_14ComposedLayoutINS4_7SwizzleILi2ELi4ELi3EEENS4_18smem_ptr_flag_bitsILi8EEENSV_INS5_IJNSA_ILi8EEESG_EEENS5_IJSG_SB_EEEEEEENS4_9Copy_AtomIJNS4_39AutoVectorizingCopyWithAssumedAlignmentILi128EEESI_EEENS4_8identityES14_NS15_INS16_ILi3ELi4ELi3EEENS18_ILi16EEES1D_EEvS1J_EENS_8epilogue10collective6detail29Sm90TmaWarpSpecializedAdapterINS1P_15DefaultEpilogueISI_SK_SK_NS1O_6thread17LinearCombinationISI_Li1EffLNS1T_9ScaleType4KindE0ELNS_15FloatRoundStyleE2ESI_EENS1_15EpilogueDefaultEEEEEvvEEEEvNT_6ParamsE --------------------------
	.section	.nv.shared._ZN7cutlass13device_kernelINS_4gemm6kernel13GemmUniversalIN4cute5tupleIJiiiiEEENS1_10collective13CollectiveMmaINS1_49MainloopSm90TmaGmmaRmemAWarpSpecializedMixedInputILi9ENS5_IJNS4_1CILi1EEESB_SB_EEENS1_35KernelTmaWarpSpecializedCooperativeEEENS5_IJNSA_ILi128EEESF_NSA_ILi64EEEEEENS5_IJNS_12float_e4m3_tEEEENS5_IJlSB_lEEENS_10bfloat16_tESK_NS4_8TiledMMAINS4_8MMA_AtomIJNS4_4SM904GMMA28MMA_64x128x16_F32BF16BF16_RSILNSP_5MajorE0ELSR_0ELNSP_7ScaleInE1ELSS_1EEEEEENS4_6LayoutINS5_IJNSA_ILi2EEESB_SB_EEENS5_IJSB_NSA_ILi0EEESY_EEEEENS5_IJNS4_10UnderscoreES11_S11_EEEEENS4_13SM90_TMA_LOADENS4_14ComposedLayoutINS4_7SwizzleILi2ELi4ELi3EEENS4_18smem_ptr_flag_bitsILi8EEENSV_INS5_IJNSA_ILi8EEESG_EEENS5_IJSG_SB_EEEEEEENS4_9Copy_AtomIJNS4_39AutoVectorizingCopyWithAssumedAlignmentILi128EEESI_EEENS4_8identityES14_NS15_INS16_ILi3ELi4ELi3EEENS18_ILi16EEES1D_EEvS1J_EENS_8epilogue10collective6detail29Sm90TmaWarpSpecializedAdapterINS1P_15DefaultEpilogueISI_SK_SK_NS1O_6thread17LinearCombinationISI_Li1EffLNS1T_9ScaleType4KindE0ELNS_15FloatRoundStyleE2ESI_EENS1_15EpilogueDefaultEEEEEvvEEEEvNT_6ParamsE,"aw",@nobits
	.sectionflags	@""
	.align	16
	.zero		1024


//--------------------- .nv.shared.reserved.0     --------------------------
	.section	.nv.shared.reserved.0,"aw",@nobits
	.weak		__nv_reservedSMEM_offset_0_alias
	.size		__nv_reservedSMEM_offset_0_alias, 0, 0
	.other		__nv_reservedSMEM_offset_0_alias,@"STO_CUDA_RESERVED_SHARED STV_DEFAULT"
__nv_reservedSMEM_offset_0_alias:
	.zero		0


//--------------------- .nv.global                --------------------------
	.section	.nv.global,"aw",@nobits
.nv.global:
	.type		_ZN40_INTERNAL_c1c8e6dc_4_k_cu_eefa444d_267714cute1_E,@object
	.size		_ZN40_INTERNAL_c1c8e6dc_4_k_cu_eefa444d_267714cute1_E,(_ZN40_INTERNAL_c1c8e6dc_4_k_cu_eefa444d_267714cuda3std3__45__cpo6cbeginE - _ZN40_INTERNAL_c1c8e6dc_4_k_cu_eefa444d_267714cute1_E)
_ZN40_INTERNAL_c1c8e6dc_4_k_cu_eefa444d_267714cute1_E:
	.zero		1
	.type		_ZN40_INTERNAL_c1c8e6dc_4_k_cu_eefa444d_267714cuda3std3__45__cpo6cbeginE,@object
	.size		_ZN40_INTERNAL_c1c8e6dc_4_k_cu_eefa444d_267714cuda3std3__45__cpo6cbeginE,(_ZN40_INTERNAL_c1c8e6dc_4_k_cu_eefa444d_267714cuda3std3__48in_placeE - _ZN40_INTERNAL_c1c8e6dc_4_k_cu_eefa444d_267714cuda3std3__45__cpo6cbeginE)
_ZN40_INTERNAL_c1c8e6dc_4_k_cu_eefa444d_267714cuda3std3__45__cpo6cbeginE:
	.zero		1
	.type		_ZN40_INTERNAL_c1c8e6dc_4_k_cu_eefa444d_267714cuda3std3__48in_placeE,@object
	.size		_ZN40_INTERNAL_c1c8e6dc_4_k_cu_eefa444d_267714cuda3std3__48in_placeE,(_ZN40_INTERNAL_c1c8e6dc_4_k_cu_eefa444d_267714cuda3std6ranges3__45__cpo9iter_moveE - _ZN40_INTERNAL_c1c8e6dc_4_k_cu_eefa444d_267714cuda3std3__48in_placeE)
_ZN40_INTERNAL_c1c8e6dc_4_k_cu_eefa444d_267714cuda3std3__48in_placeE:
	.zero		1
	.type		_ZN40_INTERNAL_c1c8e6dc_4_k_cu_eefa444d_267714cuda3std6ranges3__45__cpo9iter_moveE,@object
	.size		_ZN40_INTERNAL_c1c8e6dc_4_k_cu_eefa444d_267714cuda3std6ranges3__45__cpo9iter_moveE,(_ZN40_INTERNAL_c1c8e6dc_4_k_cu_eefa444d_267714cuda3std3__45__cpo5beginE - _ZN40_INTERNAL_c1c8e6dc_4_k_cu_eefa444d_267714cuda3std6ranges3__45__cpo9iter_moveE)
_ZN40_INTERNAL_c1c8e6dc_4_k_cu_eefa444d_267714cuda3std6ranges3__45__cpo9iter_moveE:
	.zero		1
	.type		_ZN40_INTERNAL_c1c8e6dc_4_k_cu_eefa444d_267714cuda3std3__45__cpo5beginE,@object
	.size		_ZN40_INTERNAL_c1c8e6dc_4_k_cu_eefa444d_267714cuda3std3__45__cpo5beginE,(_ZN40_INTERNAL_c1c8e6dc_4_k_cu_eefa444d_267714cuda3std3__442_GLOBAL__N__c1c8e6dc_4_k_cu_eefa444d_267716ignoreE - _ZN40_INTERNAL_c1c8e6dc_4_k_cu_eefa444d_267714cuda3std3__45__cpo5beginE)
_ZN40_INTERNAL_c1c8e6dc_4_k_cu_eefa444d_267714cuda3std3__45__cpo5beginE:
	.zero		1
	.type		_ZN40_INTERNAL_c1c8e6dc_4_k_cu_eefa444d_267714cuda3std3__442_GLOBAL__N__c1c8e6dc_4_k_cu_eefa444d_267716ignoreE,@object
	.size		_ZN40_INTERNAL_c1c8e6dc_4_k_cu_eefa444d_267714cuda3std3__442_GLOBAL__N__c1c8e6dc_4_k_cu_eefa444d_267716ignoreE,(_ZN40_INTERNAL_c1c8e6dc_4_k_cu_eefa444d_267714cute7productE - _ZN40_INTERNAL_c1c8e6dc_4_k_cu_eefa444d_267714cuda3std3__442_GLOBAL__N__c1c8e6dc_4_k_cu_eefa444d_267716ignoreE)
_ZN40_INTERNAL_c1c8e6dc_4_k_cu_eefa444d_267714cuda3std3__442_GLOBAL__N__c1c8e6dc_4_k_cu_eefa444d_267716ignoreE:
	.zero		1
	.type		_ZN40_INTERNAL_c1c8e6dc_4_k_cu_eefa444d_267714cute7productE,@object
	.size		_ZN40_INTERNAL_c1c8e6dc_4_k_cu_eefa444d_267714cute7productE,(_ZN40_INTERNAL_c1c8e6dc_4_k_cu_eefa444d_267714cuda3std3__45__cpo3endE - _ZN40_INTERNAL_c1c8e6dc_4_k_cu_eefa444d_267714cute7productE)
_ZN40_INTERNAL_c1c8e6dc_4_k_cu_eefa444d_267714cute7productE:
	.zero		1
	.type		_ZN40_INTERNAL_c1c8e6dc_4_k_cu_eefa444d_267714cuda3std3__45__cpo3endE,@object
	.size		_ZN40_INTERNAL_c1c8e6dc_4_k_cu_eefa444d_267714cuda3std3__45__cpo3endE,(_ZN40_INTERNAL_c1c8e6dc_4_k_cu_eefa444d_267714cuda3std3__419piecewise_constructE - _ZN40_INTERNAL_c1c8e6dc_4_k_cu_eefa444d_267714cuda3std3__45__cpo3endE)
_ZN40_INTERNAL_c1c8e6dc_4_k_cu_eefa444d_267714cuda3std3__45__cpo3endE:
	.zero		1
	.type		_ZN40_INTERNAL_c1c8e6dc_4_k_cu_eefa444d_267714cuda3std3__419piecewise_constructE,@object
	.size		_ZN40_INTERNAL_c1c8e6dc_4_k_cu_eefa444d_267714cuda3std3__419piecewise_constructE,(_ZN40_INTERNAL_c1c8e6dc_4_k_cu_eefa444d_267714cuda3std3__45__cpo4cendE - _ZN40_INTERNAL_c1c8e6dc_4_k_cu_eefa444d_267714cuda3std3__419piecewise_constructE)
_ZN40_INTERNAL_c1c8e6dc_4_k_cu_eefa444d_267714cuda3std3__419piecewise_constructE:
	.zero		1
	.type		_ZN40_INTERNAL_c1c8e6dc_4_k_cu_eefa444d_267714cuda3std3__45__cpo4cendE,@object
	.size		_ZN40_INTERNAL_c1c8e6dc_4_k_cu_eefa444d_267714cuda3std3__45__cpo4cendE,(_ZN40_INTERNAL_c1c8e6dc_4_k_cu_eefa444d_267714cuda3std6ranges3__45__cpo4swapE - _ZN40_INTERNAL_c1c8e6dc_4_k_cu_eefa444d_267714cuda3std3__45__cpo4cendE)
_ZN40_INTERNAL_c1c8e6dc_4_k_cu_eefa444d_267714cuda3std3__45__cpo4cendE:
	.zero		1
	.type		_ZN40_INTERNAL_c1c8e6dc_4_k_cu_eefa444d_267714cuda3std6ranges3__45__cpo4swapE,@object
	.size		_ZN40_INTERNAL_c1c8e6dc_4_k_cu_eefa444d_267714cuda3std6ranges3__45__cpo4swapE,(.L_9 - _ZN40_INTERNAL_c1c8e6dc_4_k_cu_eefa444d_267714cuda3std6ranges3__45__cpo4swapE)
_ZN40_INTERNAL_c1c8e6dc_4_k_cu_eefa444d_267714cuda3std6ranges3__45__cpo4swapE:
	.zero		1
.L_9:


//--------------------- .nv.constant0._ZN7cutlass13device_kernelINS_4gemm6kernel13GemmUniversalIN4cute5tupleIJiiiiEEENS1_10collective13CollectiveMmaINS1_49MainloopSm90TmaGmmaRmemAWarpSpecializedMixedInputILi9ENS5_IJNS4_1CILi1EEESB_SB_EEENS1_35KernelTmaWarpSpecializedCooperativeEEENS5_IJNSA_ILi128EEESF_NSA_ILi64EEEEEENS5_IJNS_12float_e4m3_tEEEENS5_IJlSB_lEEENS_10bfloat16_tESK_NS4_8TiledMMAINS4_8MMA_AtomIJNS4_4SM904GMMA28MMA_64x128x16_F32BF16BF16_RSILNSP_5MajorE0ELSR_0ELNSP_7ScaleInE1ELSS_1EEEEEENS4_6LayoutINS5_IJNSA_ILi2EEESB_SB_EEENS5_IJSB_NSA_ILi0EEESY_EEEEENS5_IJNS4_10UnderscoreES11_S11_EEEEENS4_13SM90_TMA_LOADENS4_14ComposedLayoutINS4_7SwizzleILi2ELi4ELi3EEENS4_18smem_ptr_flag_bitsILi8EEENSV_INS5_IJNSA_ILi8EEESG_EEENS5_IJSG_SB_EEEEEEENS4_9Copy_AtomIJNS4_39AutoVectorizingCopyWithAssumedAlignmentILi128EEESI_EEENS4_8identityES14_NS15_INS16_ILi3ELi4ELi3EEENS18_ILi16EEES1D_EEvS1J_EENS_8epilogue10collective6detail29Sm90TmaWarpSpecializedAdapterINS1P_15DefaultEpilogueISI_SK_SK_NS1O_6thread17LinearCombinationISI_Li1EffLNS1T_9ScaleType4KindE0ELNS_15FloatRoundStyleE2ESI_EENS1_15EpilogueDefaultEEEEEvvEEEEvNT_6ParamsE --------------------------
	.section	.nv.constant0._ZN7cutlass13device_kernelINS_4gemm6kernel13GemmUniversalIN4cute5tupleIJiiiiEEENS1_10collective13CollectiveMmaINS1_49MainloopSm90TmaGmmaRmemAWarpSpecializedMixedInputILi9ENS5_IJNS4_1CILi1EEESB_SB_EEENS1_35KernelTmaWarpSpecializedCooperativeEEENS5_IJNSA_ILi128EEESF_NSA_ILi64EEEEEENS5_IJNS_12float_e4m3_tEEEENS5_IJlSB_lEEENS_10bfloat16_tESK_NS4_8TiledMMAINS4_8MMA_AtomIJNS4_4SM904GMMA28MMA_64x128x16_F32BF16BF16_RSILNSP_5MajorE0ELSR_0ELNSP_7ScaleInE1ELSS_1EEEEEENS4_6LayoutINS5_IJNSA_ILi2EEESB_SB_EEENS5_IJSB_NSA_ILi0EEESY_EEEEENS5_IJNS4_10UnderscoreES11_S11_EEEEENS4_13SM90_TMA_LOADENS4_14ComposedLayoutINS4_7SwizzleILi2ELi4ELi3EEENS4_18smem_ptr_flag_bitsILi8EEENSV_INS5_IJNSA_ILi8EEESG_EEENS5_IJSG_SB_EEEEEEENS4_9Copy_AtomIJNS4_39AutoVectorizingCopyWithAssumedAlignmentILi128EEESI_EEENS4_8identityES14_NS15_INS16_ILi3ELi4ELi3EEENS18_ILi16EEES1D_EEvS1J_EENS_8epilogue10collective6detail29Sm90TmaWarpSpecializedAdapterINS1P_15DefaultEpilogueISI_SK_SK_NS1O_6thread17LinearCombinationISI_Li1EffLNS1T_9ScaleType4KindE0ELNS_15FloatRoundStyleE2ESI_EENS1_15EpilogueDefaultEEEEEvvEEEEvNT_6ParamsE,"a",@progbits
	.sectionflags	@""
	.align	4
.nv.constant0._ZN7cutlass13device_kernelINS_4gemm6kernel13GemmUniversalIN4cute5tupleIJiiiiEEENS1_10collective13CollectiveMmaINS1_49MainloopSm90TmaGmmaRmemAWarpSpecializedMixedInputILi9ENS5_IJNS4_1CILi1EEESB_SB_EEENS1_35KernelTmaWarpSpecializedCooperativeEEENS5_IJNSA_ILi128EEESF_NSA_ILi64EEEEEENS5_IJNS_12float_e4m3_tEEEENS5_IJlSB_lEEENS_10bfloat16_tESK_NS4_8TiledMMAINS4_8MMA_AtomIJNS4_4SM904GMMA28MMA_64x128x16_F32BF16BF16_RSILNSP_5MajorE0ELSR_0ELNSP_7ScaleInE1ELSS_1EEEEEENS4_6LayoutINS5_IJNSA_ILi2EEESB_SB_EEENS5_IJSB_NSA_ILi0EEESY_EEEEENS5_IJNS4_10UnderscoreES11_S11_EEEEENS4_13SM90_TMA_LOADENS4_14ComposedLayoutINS4_7SwizzleILi2ELi4ELi3EEENS4_18smem_ptr_flag_bitsILi8EEENSV_INS5_IJNSA_ILi8EEESG_EEENS5_IJSG_SB_EEEEEEENS4_9Copy_AtomIJNS4_39AutoVectorizingCopyWithAssumedAlignmentILi128EEESI_EEENS4_8identityES14_NS15_INS16_ILi3ELi4ELi3EEENS18_ILi16EEES1D_EEvS1J_EENS_8epilogue10collective6detail29Sm90TmaWarpSpecializedAdapterINS1P_15DefaultEpilogueISI_SK_SK_NS1O_6thread17LinearCombinationISI_Li1EffLNS1T_9ScaleType4KindE0ELNS_15FloatRoundStyleE2ESI_EENS1_15EpilogueDefaultEEEEEvvEEEEvNT_6ParamsE:
	.zero		2176


//--------------------- SYMBOLS --------------------------

	.type		.nv.reservedSmem.offset0,@object
	.size		.nv.reservedSmem.offset0,0x4
	.type		__assertfail,@function
